	.headerflags	@"EF_CUDA_TEXMODE_UNIFIED EF_CUDA_64BIT_ADDRESS EF_CUDA_ACCELERATORS EF_CUDA_SM90 EF_CUDA_VIRTUAL_SM(EF_CUDA_SM90)"
	.elftype	@"ET_EXEC"


//--------------------- .nv.info                  --------------------------
	.section	.nv.info,"",@"SHT_CUDA_INFO"
	.align	4


	//----- nvinfo : EIATTR_REGCOUNT
	.align		4
        /*0000*/ 	.byte	0x04, 0x2f
        /*0002*/ 	.short	(.L_3 - .L_2)
	.align		4
.L_2:
        /*0004*/ 	.word	index@(triton_poi_fused__native_batch_norm_legit_no_training_add_convolution_elu_13)
        /*0008*/ 	.word	0x00000020


	//----- nvinfo : EIATTR_MIN_STACK_SIZE
	.align		4
.L_3:
        /*000c*/ 	.byte	0x04, 0x12
        /*000e*/ 	.short	(.L_5 - .L_4)
	.align		4
.L_4:
        /*0010*/ 	.word	index@(triton_poi_fused__native_batch_norm_legit_no_training_add_convolution_elu_13)
        /*0014*/ 	.word	0x00000000


	//----- nvinfo : EIATTR_FRAME_SIZE
	.align		4
.L_5:
        /*0018*/ 	.byte	0x04, 0x11
        /*001a*/ 	.short	(.L_7 - .L_6)
	.align		4
.L_6:
        /*001c*/ 	.word	index@(triton_poi_fused__native_batch_norm_legit_no_training_add_convolution_elu_13)
        /*0020*/ 	.word	0x00000000


	//----- nvinfo : EIATTR_MIN_STACK_SIZE
	.align		4
.L_7:
        /*0024*/ 	.byte	0x04, 0x12
        /*0026*/ 	.short	(.L_9 - .L_8)
	.align		4
.L_8:
        /*0028*/ 	.word	index@(triton_poi_fused__native_batch_norm_legit_no_training_add_convolution_elu_13)
        /*002c*/ 	.word	0x00000000
.L_9:


//--------------------- .nv.info.triton_poi_fused__native_batch_norm_legit_no_training_add_convolution_elu_13 --------------------------
	.section	.nv.info.triton_poi_fused__native_batch_norm_legit_no_training_add_convolution_elu_13,"",@"SHT_CUDA_INFO"
	.sectionflags	@""
	.align	4


	//----- nvinfo : EIATTR_CUDA_API_VERSION
	.align		4
        /*0000*/ 	.byte	0x04, 0x37
        /*0002*/ 	.short	(.L_11 - .L_10)
.L_10:
        /*0004*/ 	.word	0x0000007c


	//----- nvinfo : EIATTR_KPARAM_INFO
	.align		4
.L_11:
        /*0008*/ 	.byte	0x04, 0x17
        /*000a*/ 	.short	(.L_13 - .L_12)
.L_12:
        /*000c*/ 	.word	0x00000000
        /*0010*/ 	.short	0x0008
        /*0012*/ 	.short	0x0040
        /*0014*/ 	.byte	0x00, 0xf0, 0x11, 0x00


	//----- nvinfo : EIATTR_KPARAM_INFO
	.align		4
.L_13:
        /*0018*/ 	.byte	0x04, 0x17
        /*001a*/ 	.short	(.L_15 - .L_14)
.L_14:
        /*001c*/ 	.word	0x00000000
        /*0020*/ 	.short	0x0007
        /*0022*/ 	.short	0x0038
        /*0024*/ 	.byte	0x00, 0xf4, 0x21, 0x00


	//----- nvinfo : EIATTR_KPARAM_INFO
	.align		4
.L_15:
        /*0028*/ 	.byte	0x04, 0x17
        /*002a*/ 	.short	(.L_17 - .L_16)
.L_16:
        /*002c*/ 	.word	0x00000000
        /*0030*/ 	.short	0x0006
        /*0032*/ 	.short	0x0030
        /*0034*/ 	.byte	0x00, 0xf4, 0x21, 0x00


	//----- nvinfo : EIATTR_KPARAM_INFO
	.align		4
.L_17:
        /*0038*/ 	.byte	0x04, 0x17
        /*003a*/ 	.short	(.L_19 - .L_18)
.L_18:
        /*003c*/ 	.word	0x00000000
        /*0040*/ 	.short	0x0005
        /*0042*/ 	.short	0x0028
        /*0044*/ 	.byte	0x00, 0xf4, 0x21, 0x00


	//----- nvinfo : EIATTR_KPARAM_INFO
	.align		4
.L_19:
        /*0048*/ 	.byte	0x04, 0x17
        /*004a*/ 	.short	(.L_21 - .L_20)
.L_20:
        /*004c*/ 	.word	0x00000000
        /*0050*/ 	.short	0x0004
        /*0052*/ 	.short	0x0020
        /*0054*/ 	.byte	0x00, 0xf4, 0x21, 0x00


	//----- nvinfo : EIATTR_KPARAM_INFO
	.align		4
.L_21:
        /*0058*/ 	.byte	0x04, 0x17
        /*005a*/ 	.short	(.L_23 - .L_22)
.L_22:
        /*005c*/ 	.word	0x00000000
        /*0060*/ 	.short	0x0003
        /*0062*/ 	.short	0x0018
        /*0064*/ 	.byte	0x00, 0xf4, 0x21, 0x00


	//----- nvinfo : EIATTR_KPARAM_INFO
	.align		4
.L_23:
        /*0068*/ 	.byte	0x04, 0x17
        /*006a*/ 	.short	(.L_25 - .L_24)
.L_24:
        /*006c*/ 	.word	0x00000000
        /*0070*/ 	.short	0x0002
        /*0072*/ 	.short	0x0010
        /*0074*/ 	.byte	0x00, 0xf4, 0x21, 0x00


	//----- nvinfo : EIATTR_KPARAM_INFO
	.align		4
.L_25:
        /*0078*/ 	.byte	0x04, 0x17
        /*007a*/ 	.short	(.L_27 - .L_26)
.L_26:
        /*007c*/ 	.word	0x00000000
        /*0080*/ 	.short	0x0001
        /*0082*/ 	.short	0x0008
        /*0084*/ 	.byte	0x00, 0xf4, 0x21, 0x00


	//----- nvinfo : EIATTR_KPARAM_INFO
	.align		4
.L_27:
        /*0088*/ 	.byte	0x04, 0x17
        /*008a*/ 	.short	(.L_29 - .L_28)
.L_28:
        /*008c*/ 	.word	0x00000000
        /*0090*/ 	.short	0x0000
        /*0092*/ 	.short	0x0000
        /*0094*/ 	.byte	0x00, 0xf4, 0x21, 0x00


	//----- nvinfo : EIATTR_SPARSE_MMA_MASK
	.align		4
.L_29:
        /*0098*/ 	.byte	0x03, 0x50
        /*009a*/ 	.short	0x0000


	//----- nvinfo : EIATTR_MAXREG_COUNT
	.align		4
        /*009c*/ 	.byte	0x03, 0x1b
        /*009e*/ 	.short	0x00ff


	//----- nvinfo : EIATTR_EXIT_INSTR_OFFSETS
	.align		4
        /*00a0*/ 	.byte	0x04, 0x1c
        /*00a2*/ 	.short	(.L_31 - .L_30)


	//   ....[0]....
.L_30:
        /*00a4*/ 	.word	0x00002330


	//----- nvinfo : EIATTR_REQNTID
	.align		4
.L_31:
        /*00a8*/ 	.byte	0x04, 0x10
        /*00aa*/ 	.short	(.L_33 - .L_32)
.L_32:
        /*00ac*/ 	.word	0x00000080
        /*00b0*/ 	.word	0x00000001
        /*00b4*/ 	.word	0x00000001


	//----- nvinfo : EIATTR_CBANK_PARAM_SIZE
	.align		4
.L_33:
        /*00b8*/ 	.byte	0x03, 0x19
        /*00ba*/ 	.short	0x0044


	//----- nvinfo : EIATTR_PARAM_CBANK
	.align		4
        /*00bc*/ 	.byte	0x04, 0x0a
        /*00be*/ 	.short	(.L_35 - .L_34)
	.align		4
.L_34:
        /*00c0*/ 	.word	index@(.nv.constant0.triton_poi_fused__native_batch_norm_legit_no_training_add_convolution_elu_13)
        /*00c4*/ 	.short	0x0210
        /*00c6*/ 	.short	0x0044


	//----- nvinfo : EIATTR_SW_WAR
	.align		4
.L_35:
        /*00c8*/ 	.byte	0x04, 0x36
        /*00ca*/ 	.short	(.L_37 - .L_36)
.L_36:
        /*00cc*/ 	.word	0x00000008
.L_37:


//--------------------- .nv.callgraph             --------------------------
	.section	.nv.callgraph,"",@"SHT_CUDA_CALLGRAPH"
	.align	4
	.sectionentsize	8
	.align		4
        /*0000*/ 	.word	0x00000000
	.align		4
        /*0004*/ 	.word	0xffffffff
	.align		4
        /*0008*/ 	.word	0x00000000
	.align		4
        /*000c*/ 	.word	0xfffffffe
	.align		4
        /*0010*/ 	.word	0x00000000
	.align		4
        /*0014*/ 	.word	0xfffffffd
	.align		4
        /*0018*/ 	.word	0x00000000
	.align		4
        /*001c*/ 	.word	0xfffffffc


//--------------------- .nv.constant4             --------------------------
	.section	.nv.constant4,"a",@progbits
	.align	8
	.align		8
.nv.constant4:
        /*0000*/ 	.dword	_$_str
	.align		8
        /*0008*/ 	.dword	_$_str_$_2


//--------------------- .text.triton_poi_fused__native_batch_norm_legit_no_training_add_convolution_elu_13 --------------------------
	.section	.text.triton_poi_fused__native_batch_norm_legit_no_training_add_convolution_elu_13,"ax",@progbits
	.align	128
        .global         triton_poi_fused__native_batch_norm_legit_no_training_add_convolution_elu_13
        .type           triton_poi_fused__native_batch_norm_legit_no_training_add_convolution_elu_13,@function
        .size           triton_poi_fused__native_batch_norm_legit_no_training_add_convolution_elu_13,(.L_x_1 - triton_poi_fused__native_batch_norm_legit_no_training_add_convolution_elu_13)
        .other          triton_poi_fused__native_batch_norm_legit_no_training_add_convolution_elu_13,@"STO_CUDA_ENTRY STV_DEFAULT"
triton_poi_fused__native_batch_norm_legit_no_training_add_convolution_elu_13:
.text.triton_poi_fused__native_batch_norm_legit_no_training_add_convolution_elu_13:
[----:B------:R-:W-:Y:S01]  /*0000*/  LDC R1, c[0x0][0x28] ;  /* 0x00000a00ff017b82 */ /* 0x000fe20000000800 */
[----:B------:R-:W1:Y:S07]  /*0010*/  S2R R0, SR_TID.X ;  /* 0x0000000000007919 */ /* 0x000e6e0000002100 */
[----:B------:R-:W2:Y:S01]  /*0020*/  LDC.64 R6, c[0x0][0x230] ;  /* 0x00008c00ff067b82 */ /* 0x000ea20000000a00 */
[----:B------:R-:W-:Y:S01]  /*0030*/  ULDC.64 UR4, c[0x0][0x208] ;  /* 0x0000820000047ab9 */ /* 0x000fe20000000a00 */
[----:B------:R-:W3:Y:S06]  /*0040*/  S2R R5, SR_CTAID.X ;  /* 0x0000000000057919 */ /* 0x000eec0000002500 */
[----:B------:R-:W4:Y:S08]  /*0050*/  LDC.64 R22, c[0x0][0x220] ;  /* 0x00008800ff167b82 */ /* 0x000f300000000a00 */
[----:B------:R-:W5:Y:S08]  /*0060*/  LDC.64 R18, c[0x0][0x228] ;  /* 0x00008a00ff127b82 */ /* 0x000f700000000a00 */
[----:B------:R-:W4:Y:S01]  /*0070*/  LDC.64 R8, c[0x0][0x238] ;  /* 0x00008e00ff087b82 */ /* 0x000f220000000a00 */
[----:B-1----:R-:W-:-:S07]  /*0080*/  SHF.L.U32 R0, R0, 0x2, RZ ;  /* 0x0000000200007819 */ /* 0x002fce00000006ff */
[----:B------:R-:W1:Y:S01]  /*0090*/  LDC.64 R16, c[0x0][0x240] ;  /* 0x00009000ff107b82 */ /* 0x000e620000000a00 */
[----:B---3--:R-:W-:Y:S02]  /*00a0*/  SHF.R.S32.HI R3, RZ, 0x15, R5 ;  /* 0x00000015ff037819 */ /* 0x008fe40000011405 */
[----:B------:R-:W-:Y:S02]  /*00b0*/  LOP3.LUT R0, R0, 0x1fc, RZ, 0xc0, !PT ;  /* 0x000001fc00007812 */ /* 0x000fe400078ec0ff */
[----:B------:R-:W-:Y:S02]  /*00c0*/  SGXT R3, R3, 0x1 ;  /* 0x000000010303781a */ /* 0x000fe40000000200 */
[----:B------:R-:W-:Y:S02]  /*00d0*/  LEA R2, R5, R0, 0xa ;  /* 0x0000000005027211 */ /* 0x000fe400078e50ff */
[----:B------:R-:W3:Y:S02]  /*00e0*/  LDC.64 R4, c[0x0][0x210] ;  /* 0x00008400ff047b82 */ /* 0x000ee40000000a00 */
[----:B------:R-:W-:-:S04]  /*00f0*/  LEA.HI R3, R3, R2, RZ, 0xf ;  /* 0x0000000203037211 */ /* 0x000fc800078f78ff */
[----:B------:R-:W-:-:S04]  /*0100*/  SHF.R.S32.HI R21, RZ, 0xf, R3 ;  /* 0x0000000fff157819 */ /* 0x000fc80000011403 */
[----:B------:R-:W-:-:S04]  /*0110*/  LEA.HI R0, R21, R21, RZ, 0x6 ;  /* 0x0000001515007211 */ /* 0x000fc800078f30ff */
[----:B------:R-:W-:-:S04]  /*0120*/  LOP3.LUT R0, R0, 0xffffffc0, RZ, 0xc0, !PT ;  /* 0xffffffc000007812 */ /* 0x000fc800078ec0ff */
[----:B------:R-:W-:-:S05]  /*0130*/  IADD3 R21, R21, -R0, RZ ;  /* 0x8000000015157210 */ /* 0x000fca0007ffe0ff */
[----:B--2---:R-:W-:-:S06]  /*0140*/  IMAD.WIDE R24, R21, 0x4, R6 ;  /* 0x0000000415187825 */ /* 0x004fcc00078e0206 */
[----:B------:R-:W2:Y:S01]  /*0150*/  LDG.E.EL R24, desc[UR4][R24.64] ;  /* 0x0000000418187981 */ /* 0x000ea2000c2e1900 */
[----:B----4-:R-:W-:-:S04]  /*0160*/  IMAD.WIDE R28, R21, 0x4, R22 ;  /* 0x00000004151c7825 */ /* 0x010fc800078e0216 */
[----:B---3--:R-:W-:Y:S01]  /*0170*/  IMAD.WIDE R4, R2, 0x4, R4 ;  /* 0x0000000402047825 */ /* 0x008fe200078e0204 */
[----:B------:R-:W3:Y:S03]  /*0180*/  LDG.E.EL R0, desc[UR4][R28.64] ;  /* 0x000000041c007981 */ /* 0x000ee6000c2e1900 */
[C---:B-----5:R-:W-:Y:S01]  /*0190*/  IMAD.WIDE R10, R21.reuse, 0x4, R18 ;  /* 0x00000004150a7825 */ /* 0x060fe200078e0212 */
[----:B------:R-:W3:Y:S03]  /*01a0*/  LDG.E.128 R12, desc[UR4][R4.64] ;  /* 0x00000004040c7981 */ /* 0x000ee6000c1e1d00 */
[C---:B0-----:R-:W-:Y:S02]  /*01b0*/  IMAD.WIDE R26, R21.reuse, 0x4, R8 ;  /* 0x00000004151a7825 */ /* 0x041fe400078e0208 */
[----:B------:R-:W4:Y:S02]  /*01c0*/  LDG.E.EL R10, desc[UR4][R10.64] ;  /* 0x000000040a0a7981 */ /* 0x000f24000c2e1900 */
[----:B-1----:R-:W-:-:S02]  /*01d0*/  IMAD.WIDE R20, R21, 0x4, R16 ;  /* 0x0000000415147825 */ /* 0x002fc400078e0210 */
[----:B------:R-:W5:Y:S04]  /*01e0*/  LDG.E.EL R26, desc[UR4][R26.64] ;  /* 0x000000041a1a7981 */ /* 0x000f68000c2e1900 */
[----:B------:R0:W5:Y:S01]  /*01f0*/  LDG.E.EL R11, desc[UR4][R20.64] ;  /* 0x00000004140b7981 */ /* 0x000162000c2e1900 */
[----:B------:R-:W-:-:S04]  /*0200*/  IADD3 R3, R3, 0x200, RZ ;  /* 0x0000020003037810 */ /* 0x000fc80007ffe0ff */
[----:B------:R-:W-:Y:S01]  /*0210*/  SHF.R.S32.HI R3, RZ, 0xf, R3 ;  /* 0x0000000fff037819 */ /* 0x000fe20000011403 */
[----:B0-----:R-:W-:Y:S01]  /*0220*/  HFMA2.MMA R21, -RZ, RZ, 1.625, 0 ;  /* 0x3e800000ff157435 */ /* 0x001fe200000001ff */
[----:B--2---:R-:W-:Y:S02]  /*0230*/  FADD R25, R24, 9.9999997473787516356e-06 ;  /* 0x3727c5ac18197421 */ /* 0x004fe40000000000 */
[----:B------:R-:W-:Y:S02]  /*0240*/  LEA.HI R24, R3, R3, RZ, 0x6 ;  /* 0x0000000303187211 */ /* 0x000fe400078f30ff */
[----:B------:R-:W0:Y:S02]  /*0250*/  MUFU.SQRT R28, R25 ;  /* 0x00000019001c7308 */ /* 0x000e240000002000 */
[----:B------:R-:W-:-:S04]  /*0260*/  LOP3.LUT R24, R24, 0xffffffc0, RZ, 0xc0, !PT ;  /* 0xffffffc018187812 */ /* 0x000fc800078ec0ff */
[----:B------:R-:W-:Y:S01]  /*0270*/  IADD3 R3, R3, -R24, RZ ;  /* 0x8000001803037210 */ /* 0x000fe20007ffe0ff */
[--C-:B---3--:R-:W-:Y:S01]  /*0280*/  FADD R12, R12, R0.reuse ;  /* 0x000000000c0c7221 */ /* 0x108fe20000000000 */
[--C-:B------:R-:W-:Y:S01]  /*0290*/  FADD R13, R13, R0.reuse ;  /* 0x000000000d0d7221 */ /* 0x100fe20000000000 */
[--C-:B------:R-:W-:Y:S01]  /*02a0*/  FADD R14, R14, R0.reuse ;  /* 0x000000000e0e7221 */ /* 0x100fe20000000000 */
[----:B------:R-:W-:Y:S02]  /*02b0*/  FADD R15, R15, R0 ;  /* 0x000000000f0f7221 */ /* 0x000fe40000000000 */
[C---:B----4-:R-:W-:Y:S01]  /*02c0*/  FADD R27, -R10.reuse, R13 ;  /* 0x0000000d0a1b7221 */ /* 0x050fe20000000100 */
[----:B------:R-:W-:Y:S01]  /*02d0*/  FADD R29, -R10, R14 ;  /* 0x0000000e0a1d7221 */ /* 0x000fe20000000100 */
[C---:B0-----:R-:W-:Y:S02]  /*02e0*/  FSETP.GT.AND P0, PT, R28.reuse, 8.50705917302346158658e+37, PT ;  /* 0x7e8000001c00780b */ /* 0x041fe40003f04000 */
[----:B------:R-:W-:-:S02]  /*02f0*/  FSETP.GEU.AND P1, PT, R28, 1.175494350822287508e-38, PT ;  /* 0x008000001c00780b */ /* 0x000fc40003f2e000 */
[----:B------:R-:W-:-:S09]  /*0300*/  FSEL R25, R21, 1, P0 ;  /* 0x3f80000015197808 */ /* 0x000fd20000000000 */
[----:B------:R-:W-:Y:S02]  /*0310*/  @P0 FMUL R28, R28, 0.25 ;  /* 0x3e8000001c1c0820 */ /* 0x000fe40000400000 */
[----:B------:R-:W-:Y:S02]  /*0320*/  @!P1 FMUL R25, R25, 16777216 ;  /* 0x4b80000019199820 */ /* 0x000fe40000400000 */
[----:B------:R-:W-:-:S06]  /*0330*/  @!P1 FMUL R28, R28, 16777216 ;  /* 0x4b8000001c1c9820 */ /* 0x000fcc0000400000 */
[----:B------:R-:W0:Y:S02]  /*0340*/  MUFU.RCP R28, R28 ;  /* 0x0000001c001c7308 */ /* 0x000e240000001000 */
[----:B0-----:R-:W-:Y:S01]  /*0350*/  FMUL R20, R28, R25 ;  /* 0x000000191c147220 */ /* 0x001fe20000400000 */
[C---:B------:R-:W-:Y:S01]  /*0360*/  FADD R25, -R10.reuse, R12 ;  /* 0x0000000c0a197221 */ /* 0x040fe20000000100 */
[----:B------:R-:W-:Y:S02]  /*0370*/  FADD R28, -R10, R15 ;  /* 0x0000000f0a1c7221 */ /* 0x000fe40000000100 */
[-C--:B------:R-:W-:Y:S01]  /*0380*/  FMUL R24, R27, R20.reuse ;  /* 0x000000141b187220 */ /* 0x080fe20000400000 */
[-C--:B------:R-:W-:Y:S01]  /*0390*/  FMUL R25, R25, R20.reuse ;  /* 0x0000001419197220 */ /* 0x080fe20000400000 */
[-C--:B------:R-:W-:Y:S01]  /*03a0*/  FMUL R10, R29, R20.reuse ;  /* 0x000000141d0a7220 */ /* 0x080fe20000400000 */
[----:B------:R-:W-:Y:S01]  /*03b0*/  FMUL R28, R28, R20 ;  /* 0x000000141c1c7220 */ /* 0x000fe20000400000 */
[C-C-:B-----5:R-:W-:Y:S01]  /*03c0*/  FFMA R24, R26.reuse, R24, R11.reuse ;  /* 0x000000181a187223 */ /* 0x160fe2000000000b */
[C-C-:B------:R-:W-:Y:S01]  /*03d0*/  FFMA R25, R26.reuse, R25, R11.reuse ;  /* 0x000000191a197223 */ /* 0x140fe2000000000b */
[C-C-:B------:R-:W-:Y:S01]  /*03e0*/  FFMA R10, R26.reuse, R10, R11.reuse ;  /* 0x0000000a1a0a7223 */ /* 0x140fe2000000000b */
[----:B------:R-:W-:Y:S01]  /*03f0*/  FFMA R26, R26, R28, R11 ;  /* 0x0000001c1a1a7223 */ /* 0x000fe2000000000b */
[----:B------:R-:W-:-:S04]  /*0400*/  IMAD.WIDE R28, R3, 0x4, R6 ;  /* 0x00000004031c7825 */ /* 0x000fc800078e0206 */
[C---:B------:R-:W-:Y:S01]  /*0410*/  FMUL R0, R25.reuse, 1.4426950216293334961 ;  /* 0x3fb8aa3b19007820 */ /* 0x040fe20000400000 */
[----:B------:R-:W-:Y:S01]  /*0420*/  FADD.FTZ R11, |R25|, -RZ ;  /* 0x800000ff190b7221 */ /* 0x000fe20000010200 */
[----:B------:R-:W-:Y:S02]  /*0430*/  IMAD.WIDE R6, R3, 0x4, R22 ;  /* 0x0000000403067825 */ /* 0x000fe400078e0216 */
[----:B------:R0:W2:Y:S02]  /*0440*/  LDG.E.EL R22, desc[UR4][R28.64] ;  /* 0x000000041c167981 */ /* 0x0000a4000c2e1900 */
[----:B------:R-:W1:Y:S01]  /*0450*/  FRND R0, R0 ;  /* 0x0000000000007307 */ /* 0x000e620000201000 */
[----:B------:R-:W-:Y:S01]  /*0460*/  FSETP.GEU.AND P0, PT, R11, 0.40999999642372131348, PT ;  /* 0x3ed1eb850b00780b */ /* 0x000fe20003f0e000 */
[----:B------:R3:W4:Y:S03]  /*0470*/  LDG.E.EL R7, desc[UR4][R6.64] ;  /* 0x0000000406077981 */ /* 0x000726000c2e1900 */
[----:B-1----:R-:W-:-:S02]  /*0480*/  FSEL R20, R0, RZ, P0 ;  /* 0x000000ff00147208 */ /* 0x002fc40000000000 */
[----:B------:R-:W-:-:S03]  /*0490*/  MOV R0, 0x3ab5ebe6 ;  /* 0x3ab5ebe600007802 */ /* 0x000fc60000000f00 */
[C---:B------:R-:W-:Y:S01]  /*04a0*/  FFMA.FTZ R11, -R20.reuse, 0.693145751953125, R25 ;  /* 0x3f317200140b7823 */ /* 0x040fe20000010119 */
[----:B------:R-:W-:-:S03]  /*04b0*/  FSETP.NEU.AND P5, PT, R20, 128, PT ;  /* 0x430000001400780b */ /* 0x000fc60003fad000 */
[C---:B------:R-:W-:Y:S01]  /*04c0*/  FFMA.FTZ R11, -R20.reuse, 1.428606765330187045e-06, R11 ;  /* 0x35bfbe8e140b7823 */ /* 0x040fe2000001010b */
[----:B------:R-:W-:-:S03]  /*04d0*/  FSEL R27, R20, 127, P5 ;  /* 0x42fe0000141b7808 */ /* 0x000fc60002800000 */
[C---:B------:R-:W-:Y:S01]  /*04e0*/  FFMA.FTZ R23, R11.reuse, R0, 0.0083824126049876213074 ;  /* 0x3c0956630b177423 */ /* 0x040fe20000010000 */
[----:B------:R-:W1:Y:S03]  /*04f0*/  MUFU.EX2 R20, R27 ;  /* 0x0000001b00147308 */ /* 0x000e660000000800 */
[----:B------:R-:W-:-:S04]  /*0500*/  FFMA.FTZ R23, R11, R23, 0.041667830199003219604 ;  /* 0x3d2aabe30b177423 */ /* 0x000fc80000010017 */
[----:B------:R-:W-:-:S04]  /*0510*/  FFMA.FTZ R23, R11, R23, 0.16666397452354431152 ;  /* 0x3e2aa9f60b177423 */ /* 0x000fc80000010017 */
[----:B0-----:R-:W-:-:S04]  /*0520*/  FFMA.FTZ R28, R11, R23, 0.49999994039535522461 ;  /* 0x3efffffe0b1c7423 */ /* 0x001fc80000010017 */
[----:B------:R-:W-:Y:S01]  /*0530*/  FMUL R28, R11, R28 ;  /* 0x0000001c0b1c7220 */ /* 0x000fe20000400000 */
[----:B-1----:R-:W-:-:S03]  /*0540*/  FADD R23, R20, -1 ;  /* 0xbf80000014177421 */ /* 0x002fc60000000000 */
[----:B------:R-:W-:-:S04]  /*0550*/  FFMA.FTZ R11, R11, R28, R11 ;  /* 0x0000001c0b0b7223 */ /* 0x000fc8000001000b */
[----:B------:R-:W-:Y:S01]  /*0560*/  FFMA.FTZ R28, R20, R11, R23 ;  /* 0x0000000b141c7223 */ /* 0x000fe20000010017 */
[----:B------:R-:W-:-:S04]  /*0570*/  FMUL R20, R24, 1.4426950216293334961 ;  /* 0x3fb8aa3b18147820 */ /* 0x000fc80000400000 */
[----:B------:R-:W0:Y:S01]  /*0580*/  FRND R11, R20 ;  /* 0x00000014000b7307 */ /* 0x000e220000201000 */
[----:B---3--:R-:W-:-:S05]  /*0590*/  FADD.FTZ R6, |R24|, -RZ ;  /* 0x800000ff18067221 */ /* 0x008fca0000010200 */
[----:B------:R-:W-:Y:S01]  /*05a0*/  FSETP.GEU.AND P0, PT, R6, 0.40999999642372131348, PT ;  /* 0x3ed1eb850600780b */ /* 0x000fe20003f0e000 */
[----:B------:R-:W-:-:S04]  /*05b0*/  IMAD.WIDE R18, R3, 0x4, R18 ;  /* 0x0000000403127825 */ /* 0x000fc800078e0212 */
[----:B------:R-:W-:Y:S01]  /*05c0*/  IMAD.WIDE R8, R3, 0x4, R8 ;  /* 0x0000000403087825 */ /* 0x000fe200078e0208 */
[----:B------:R1:W3:Y:S01]  /*05d0*/  LDG.E.EL R6, desc[UR4][R18.64] ;  /* 0x0000000412067981 */ /* 0x0002e2000c2e1900 */
[----:B0-----:R-:W-:Y:S02]  /*05e0*/  FSEL R11, R11, RZ, P0 ;  /* 0x000000ff0b0b7208 */ /* 0x001fe40000000000 */
[----:B------:R-:W-:-:S04]  /*05f0*/  IMAD.WIDE R16, R3, 0x4, R16 ;  /* 0x0000000403107825 */ /* 0x000fc800078e0210 */
[----:B------:R-:W-:-:S04]  /*0600*/  FFMA.FTZ R23, -R11, 0.693145751953125, R24 ;  /* 0x3f3172000b177823 */ /* 0x000fc80000010118 */
[----:B------:R-:W-:-:S04]  /*0610*/  FFMA.FTZ R3, -R11, 1.428606765330187045e-06, R23 ;  /* 0x35bfbe8e0b037823 */ /* 0x000fc80000010117 */
[----:B------:R-:W-:Y:S01]  /*0620*/  FFMA.FTZ R20, R3, R0, 0.0083824126049876213074 ;  /* 0x3c09566303147423 */ /* 0x000fe20000010000 */
[----:B------:R-:W-:-:S03]  /*0630*/  FSETP.NEU.AND P2, PT, R11, 128, PT ;  /* 0x430000000b00780b */ /* 0x000fc60003f4d000 */
[----:B------:R-:W-:Y:S01]  /*0640*/  FFMA.FTZ R20, R3, R20, 0.041667830199003219604 ;  /* 0x3d2aabe303147423 */ /* 0x000fe20000010014 */
[----:B------:R-:W-:-:S03]  /*0650*/  FSEL R29, R11, 127, P2 ;  /* 0x42fe00000b1d7808 */ /* 0x000fc60001000000 */
[C---:B------:R-:W-:Y:S01]  /*0660*/  FFMA.FTZ R20, R3.reuse, R20, 0.16666397452354431152 ;  /* 0x3e2aa9f603147423 */ /* 0x040fe20000010014 */
[----:B------:R-:W1:Y:S03]  /*0670*/  MUFU.EX2 R11, R29 ;  /* 0x0000001d000b7308 */ /* 0x000e660000000800 */
[----:B------:R-:W-:-:S04]  /*0680*/  FFMA.FTZ R20, R3, R20, 0.49999994039535522461 ;  /* 0x3efffffe03147423 */ /* 0x000fc80000010014 */
[----:B------:R-:W-:-:S04]  /*0690*/  FMUL R20, R3, R20 ;  /* 0x0000001403147220 */ /* 0x000fc80000400000 */
[----:B------:R-:W-:Y:S01]  /*06a0*/  FFMA.FTZ R20, R3, R20, R3 ;  /* 0x0000001403147223 */ /* 0x000fe20000010003 */
[----:B------:R-:W-:Y:S01]  /*06b0*/  FMUL R3, R10, 1.4426950216293334961 ;  /* 0x3fb8aa3b0a037820 */ /* 0x000fe20000400000 */
[----:B-1----:R-:W-:-:S05]  /*06c0*/  FADD R18, R11, -1 ;  /* 0xbf8000000b127421 */ /* 0x002fca0000000000 */
[----:B------:R-:W0:Y:S01]  /*06d0*/  FRND R3, R3 ;  /* 0x0000000300037307 */ /* 0x000e220000201000 */
[----:B------:R-:W-:Y:S01]  /*06e0*/  FFMA.FTZ R11, R11, R20, R18 ;  /* 0x000000140b0b7223 */ /* 0x000fe20000010012 */
[----:B------:R-:W-:Y:S01]  /*06f0*/  FADD.FTZ R18, |R10|, -RZ ;  /* 0x800000ff0a127221 */ /* 0x000fe20000010200 */
[----:B------:R-:W5:Y:S04]  /*0700*/  LDG.E.EL R20, desc[UR4][R16.64] ;  /* 0x0000000410147981 */ /* 0x000f68000c2e1900 */
[----:B------:R-:W-:-:S04]  /*0710*/  FSETP.GEU.AND P0, PT, R18, 0.40999999642372131348, PT ;  /* 0x3ed1eb851200780b */ /* 0x000fc80003f0e000 */
[----:B0-----:R-:W-:Y:S02]  /*0720*/  FSEL R19, R3, RZ, P0 ;  /* 0x000000ff03137208 */ /* 0x001fe40000000000 */
[----:B------:R0:W5:Y:S03]  /*0730*/  LDG.E.EL R3, desc[UR4][R8.64] ;  /* 0x0000000408037981 */ /* 0x000166000c2e1900 */
[C---:B------:R-:W-:Y:S01]  /*0740*/  FFMA.FTZ R18, -R19.reuse, 0.693145751953125, R10 ;  /* 0x3f31720013127823 */ /* 0x040fe2000001010a */
[----:B------:R-:W-:-:S03]  /*0750*/  FSETP.NEU.AND P0, PT, R19, 128, PT ;  /* 0x430000001300780b */ /* 0x000fc60003f0d000 */
[C---:B------:R-:W-:Y:S01]  /*0760*/  FFMA.FTZ R23, -R19.reuse, 1.428606765330187045e-06, R18 ;  /* 0x35bfbe8e13177823 */ /* 0x040fe20000010112 */
[----:B------:R-:W-:-:S03]  /*0770*/  FSEL R18, R19, 127, P0 ;  /* 0x42fe000013127808 */ /* 0x000fc60000000000 */
[C---:B0-----:R-:W-:Y:S01]  /*0780*/  FFMA.FTZ R8, R23.reuse, R0, 0.0083824126049876213074 ;  /* 0x3c09566317087423 */ /* 0x041fe20000010000 */
[----:B------:R-:W0:Y:S03]  /*0790*/  MUFU.EX2 R19, R18 ;  /* 0x0000001200137308 */ /* 0x000e260000000800 */
[----:B------:R-:W-:-:S04]  /*07a0*/  FFMA.FTZ R8, R23, R8, 0.041667830199003219604 ;  /* 0x3d2aabe317087423 */ /* 0x000fc80000010008 */
[----:B------:R-:W-:-:S04]  /*07b0*/  FFMA.FTZ R8, R23, R8, 0.16666397452354431152 ;  /* 0x3e2aa9f617087423 */ /* 0x000fc80000010008 */
[----:B------:R-:W-:-:S04]  /*07c0*/  FFMA.FTZ R8, R23, R8, 0.49999994039535522461 ;  /* 0x3efffffe17087423 */ /* 0x000fc80000010008 */
[----:B------:R-:W-:Y:S01]  /*07d0*/  FMUL R8, R23, R8 ;  /* 0x0000000817087220 */ /* 0x000fe20000400000 */
[----:B0-----:R-:W-:-:S03]  /*07e0*/  FADD R16, R19, -1 ;  /* 0xbf80000013107421 */ /* 0x001fc60000000000 */
[----:B------:R-:W-:-:S04]  /*07f0*/  FFMA.FTZ R8, R23, R8, R23 ;  /* 0x0000000817087223 */ /* 0x000fc80000010017 */
[----:B------:R-:W-:Y:S01]  /*0800*/  FFMA.FTZ R23, R19, R8, R16 ;  /* 0x0000000813177223 */ /* 0x000fe20000010010 */
[----:B------:R-:W-:-:S06]  /*0810*/  FMUL R8, R26, 1.4426950216293334961 ;  /* 0x3fb8aa3b1a087820 */ /* 0x000fcc0000400000 */
[----:B------:R-:W0:Y:S01]  /*0820*/  FRND R8, R8 ;  /* 0x0000000800087307 */ /* 0x000e220000201000 */
[----:B------:R-:W-:-:S05]  /*0830*/  FADD.FTZ R9, |R26|, -RZ ;  /* 0x800000ff1a097221 */ /* 0x000fca0000010200 */
[----:B------:R-:W-:-:S04]  /*0840*/  FSETP.GEU.AND P1, PT, R9, 0.40999999642372131348, PT ;  /* 0x3ed1eb850900780b */ /* 0x000fc80003f2e000 */
[----:B0-----:R-:W-:-:S05]  /*0850*/  FSEL R17, R8, RZ, P1 ;  /* 0x000000ff08117208 */ /* 0x001fca0000800000 */
[C---:B------:R-:W-:Y:S01]  /*0860*/  FFMA.FTZ R16, -R17.reuse, 0.693145751953125, R26 ;  /* 0x3f31720011107823 */ /* 0x040fe2000001011a */
[----:B------:R-:W-:Y:S01]  /*0870*/  @!P5 FADD R28, R28, R28 ;  /* 0x0000001c1c1cd221 */ /* 0x000fe20000000000 */
[C---:B------:R-:W-:Y:S02]  /*0880*/  FSETP.NEU.AND P5, PT, R17.reuse, 128, PT ;  /* 0x430000001100780b */ /* 0x040fe40003fad000 */
[C---:B------:R-:W-:Y:S02]  /*0890*/  FFMA.FTZ R9, -R17.reuse, 1.428606765330187045e-06, R16 ;  /* 0x35bfbe8e11097823 */ /* 0x040fe40000010110 */
[----:B------:R-:W-:Y:S02]  /*08a0*/  FSEL R16, R17, 127, P5 ;  /* 0x42fe000011107808 */ /* 0x000fe40002800000 */
[----:B------:R-:W-:-:S04]  /*08b0*/  FFMA.FTZ R8, R9, R0, 0.0083824126049876213074 ;  /* 0x3c09566309087423 */ /* 0x000fc80000010000 */
[C---:B------:R-:W-:Y:S02]  /*08c0*/  FFMA.FTZ R17, R9.reuse, R8, 0.041667830199003219604 ;  /* 0x3d2aabe309117423 */ /* 0x040fe40000010008 */
[----:B------:R-:W0:Y:S02]  /*08d0*/  MUFU.EX2 R8, R16 ;  /* 0x0000001000087308 */ /* 0x000e240000000800 */
[----:B------:R-:W-:-:S04]  /*08e0*/  FFMA.FTZ R17, R9, R17, 0.16666397452354431152 ;  /* 0x3e2aa9f609117423 */ /* 0x000fc80000010011 */
[----:B------:R-:W-:-:S04]  /*08f0*/  FFMA.FTZ R17, R9, R17, 0.49999994039535522461 ;  /* 0x3efffffe09117423 */ /* 0x000fc80000010011 */
[----:B------:R-:W-:-:S04]  /*0900*/  FMUL R17, R9, R17 ;  /* 0x0000001109117220 */ /* 0x000fc80000400000 */
[----:B------:R-:W-:Y:S01]  /*0910*/  FFMA.FTZ R17, R9, R17, R9 ;  /* 0x0000001109117223 */ /* 0x000fe20000010009 */
[----:B0-----:R-:W-:Y:S01]  /*0920*/  FADD R9, R8, -1 ;  /* 0xbf80000008097421 */ /* 0x001fe20000000000 */
[----:B------:R-:W-:-:S03]  /*0930*/  FSETP.GT.AND P4, PT, R27, 128, PT ;  /* 0x430000001b00780b */ /* 0x000fc60003f84000 */
[----:B------:R-:W-:Y:S02]  /*0940*/  FFMA.FTZ R17, R8, R17, R9 ;  /* 0x0000001108117223 */ /* 0x000fe40000010009 */
[----:B------:R-:W0:Y:S01]  /*0950*/  LDC.64 R8, c[0x0][0x248] ;  /* 0x00009200ff087b82 */ /* 0x000e220000000a00 */
[----:B------:R-:W-:Y:S02]  /*0960*/  FSEL R28, R28, +INF , !P4 ;  /* 0x7f8000001c1c7808 */ /* 0x000fe40006000000 */
[----:B------:R-:W-:Y:S02]  /*0970*/  FSETP.NEU.AND P4, PT, R25, RZ, PT ;  /* 0x000000ff1900720b */ /* 0x000fe40003f8d000 */
[----:B------:R-:W-:-:S04]  /*0980*/  FSETP.GEU.AND P6, PT, R27, -25, PT ;  /* 0xc1c800001b00780b */ /* 0x000fc80003fce000 */
[----:B------:R-:W-:Y:S02]  /*0990*/  FSEL R28, R28, -1, P6 ;  /* 0xbf8000001c1c7808 */ /* 0x000fe40003000000 */
[----:B------:R-:W-:Y:S01]  /*09a0*/  FSETP.NEU.AND P6, PT, R26, RZ, PT ;  /* 0x000000ff1a00720b */ /* 0x000fe20003fcd000 */
[----:B------:R-:W-:Y:S01]  /*09b0*/  @!P5 FADD R17, R17, R17 ;  /* 0x000000111111d221 */ /* 0x000fe20000000000 */
[----:B------:R-:W-:-:S03]  /*09c0*/  FSETP.GT.AND P5, PT, R16, 128, PT ;  /* 0x430000001000780b */ /* 0x000fc60003fa4000 */
[----:B------:R-:W-:Y:S01]  /*09d0*/  @!P4 FADD R28, R25, R25 ;  /* 0x00000019191cc221 */ /* 0x000fe20000000000 */
[----:B------:R-:W-:Y:S02]  /*09e0*/  FSETP.GEU.AND P4, PT, R16, -25, PT ;  /* 0xc1c800001000780b */ /* 0x000fe40003f8e000 */
[----:B------:R-:W-:Y:S02]  /*09f0*/  FSEL R17, R17, +INF , !P5 ;  /* 0x7f80000011117808 */ /* 0x000fe40006800000 */
[----:B------:R-:W-:Y:S02]  /*0a00*/  FSETP.GT.AND P5, PT, R25, RZ, PT ;  /* 0x000000ff1900720b */ /* 0x000fe40003fa4000 */
[----:B------:R-:W-:Y:S01]  /*0a10*/  FSEL R17, R17, -1, P4 ;  /* 0xbf80000011117808 */ /* 0x000fe20002000000 */
[----:B------:R-:W-:Y:S01]  /*0a20*/  @!P6 FADD R17, R26, R26 ;  /* 0x0000001a1a11e221 */ /* 0x000fe20000000000 */
[----:B0-----:R-:W-:Y:S01]  /*0a30*/  IMAD.WIDE R8, R2, 0x4, R8 ;  /* 0x0000000402087825 */ /* 0x001fe200078e0208 */
[----:B------:R-:W-:-:S02]  /*0a40*/  FSETP.GT.AND P6, PT, R26, RZ, PT ;  /* 0x000000ff1a00720b */ /* 0x000fc40003fc4000 */
[----:B------:R-:W-:Y:S02]  /*0a50*/  FSEL R25, R25, R28, P5 ;  /* 0x0000001c19197208 */ /* 0x000fe40002800000 */
[C---:B------:R-:W-:Y:S02]  /*0a60*/  FSETP.GT.AND P4, PT, R18.reuse, 128, PT ;  /* 0x430000001200780b */ /* 0x040fe40003f84000 */
[----:B------:R-:W-:Y:S02]  /*0a70*/  FSETP.GEU.AND P5, PT, R18, -25, PT ;  /* 0xc1c800001200780b */ /* 0x000fe40003fae000 */
[----:B------:R-:W-:Y:S02]  /*0a80*/  FSEL R26, R26, R17, P6 ;  /* 0x000000111a1a7208 */ /* 0x000fe40003000000 */
[----:B------:R-:W3:Y:S01]  /*0a90*/  LDG.E.128 R16, desc[UR4][R8.64] ;  /* 0x0000000408107981 */ /* 0x000ee2000c1e1d00 */
[----:B------:R-:W-:-:S05]  /*0aa0*/  @!P0 FADD R23, R23, R23 ;  /* 0x0000001717178221 */ /* 0x000fca0000000000 */
[----:B------:R-:W-:-:S04]  /*0ab0*/  FSEL R23, R23, +INF , !P4 ;  /* 0x7f80000017177808 */ /* 0x000fc80006000000 */
[----:B------:R-:W-:Y:S02]  /*0ac0*/  FSEL R27, R23, -1, P5 ;  /* 0xbf800000171b7808 */ /* 0x000fe40002800000 */
[----:B------:R-:W-:Y:S01]  /*0ad0*/  FSETP.NEU.AND P0, PT, R10, RZ, PT ;  /* 0x000000ff0a00720b */ /* 0x000fe20003f0d000 */
[----:B------:R-:W-:Y:S01]  /*0ae0*/  @!P2 FADD R11, R11, R11 ;  /* 0x0000000b0b0ba221 */ /* 0x000fe20000000000 */
[C---:B------:R-:W-:Y:S02]  /*0af0*/  FSETP.GT.AND P1, PT, R29.reuse, 128, PT ;  /* 0x430000001d00780b */ /* 0x040fe40003f24000 */
[----:B------:R-:W-:Y:S02]  /*0b00*/  FSETP.GEU.AND P3, PT, R29, -25, PT ;  /* 0xc1c800001d00780b */ /* 0x000fe40003f6e000 */
[----:B------:R-:W-:-:S07]  /*0b10*/  FSETP.NEU.AND P2, PT, R24, RZ, PT ;  /* 0x000000ff1800720b */ /* 0x000fce0003f4d000 */
[C---:B------:R-:W-:Y:S01]  /*0b20*/  @!P0 FADD R27, R10.reuse, R10 ;  /* 0x0000000a0a1b8221 */ /* 0x040fe20000000000 */
[----:B------:R-:W-:-:S04]  /*0b30*/  FSETP.GT.AND P0, PT, R10, RZ, PT ;  /* 0x000000ff0a00720b */ /* 0x000fc80003f04000 */
[----:B------:R-:W-:Y:S02]  /*0b40*/  FSEL R27, R10, R27, P0 ;  /* 0x0000001b0a1b7208 */ /* 0x000fe40000000000 */
[----:B------:R-:W-:Y:S02]  /*0b50*/  FSEL R11, R11, +INF , !P1 ;  /* 0x7f8000000b0b7808 */ /* 0x000fe40004800000 */
[C---:B------:R-:W-:Y:S02]  /*0b60*/  FSETP.GT.AND P1, PT, R24.reuse, RZ, PT ;  /* 0x000000ff1800720b */ /* 0x040fe40003f24000 */
[----:B------:R-:W-:Y:S01]  /*0b70*/  FSEL R11, R11, -1, P3 ;  /* 0xbf8000000b0b7808 */ /* 0x000fe20001800000 */
[----:B------:R-:W-:-:S05]  /*0b80*/  @!P2 FADD R11, R24, R24 ;  /* 0x00000018180ba221 */ /* 0x000fca0000000000 */
[----:B------:R-:W-:Y:S02]  /*0b90*/  FSEL R24, R24, R11, P1 ;  /* 0x0000000b18187208 */ /* 0x000fe40000800000 */
[----:B------:R-:W4:Y:S04]  /*0ba0*/  LDG.E.128 R8, desc[UR4][R8.64+0x800] ;  /* 0x0008000408087981 */ /* 0x000f28000c1e1d00 */
[----:B------:R0:W-:Y:S01]  /*0bb0*/  STG.E.128 desc[UR4][R4.64], R12 ;  /* 0x0000000c04007986 */ /* 0x0001e2000c101d04 */
[----:B--2---:R-:W-:Y:S01]  /*0bc0*/  FADD R22, R22, 9.9999997473787516356e-06 ;  /* 0x3727c5ac16167421 */ /* 0x004fe20000000000 */
[----:B---3--:R-:W-:-:S04]  /*0bd0*/  FADD R23, R19, R26 ;  /* 0x0000001a13177221 */ /* 0x008fc80000000000 */
[----:B------:R-:W-:-:S06]  /*0be0*/  FMUL R28, R23, 1.4426950216293334961 ;  /* 0x3fb8aa3b171c7820 */ /* 0x000fcc0000400000 */
[----:B------:R-:W1:Y:S01]  /*0bf0*/  FRND R28, R28 ;  /* 0x0000001c001c7307 */ /* 0x000e620000201000 */
[----:B------:R-:W-:-:S05]  /*0c00*/  FADD.FTZ R29, |R23|, -RZ ;  /* 0x800000ff171d7221 */ /* 0x000fca0000010200 */
[----:B------:R-:W-:-:S04]  /*0c10*/  FSETP.GEU.AND P0, PT, R29, 0.40999999642372131348, PT ;  /* 0x3ed1eb851d00780b */ /* 0x000fc80003f0e000 */
[----:B-1----:R-:W-:-:S05]  /*0c20*/  FSEL R28, R28, RZ, P0 ;  /* 0x000000ff1c1c7208 */ /* 0x002fca0000000000 */
[C---:B------:R-:W-:Y:S01]  /*0c30*/  FFMA.FTZ R29, -R28.reuse, 0.693145751953125, R23 ;  /* 0x3f3172001c1d7823 */ /* 0x040fe20000010117 */
[----:B------:R-:W-:-:S03]  /*0c40*/  FSETP.NEU.AND P4, PT, R28, 128, PT ;  /* 0x430000001c00780b */ /* 0x000fc60003f8d000 */
[C---:B------:R-:W-:Y:S01]  /*0c50*/  FFMA.FTZ R29, -R28.reuse, 1.428606765330187045e-06, R29 ;  /* 0x35bfbe8e1c1d7823 */ /* 0x040fe2000001011d */
[----:B0-----:R-:W-:-:S03]  /*0c60*/  FSEL R12, R28, 127, P4 ;  /* 0x42fe00001c0c7808 */ /* 0x001fc60002000000 */
[----:B------:R-:W-:Y:S01]  /*0c70*/  FFMA.FTZ R14, R29, R0, 0.0083824126049876213074 ;  /* 0x3c0956631d0e7423 */ /* 0x000fe20000010000 */
[----:B------:R-:W-:-:S03]  /*0c80*/  FSETP.GT.AND P3, PT, R26, -R19, PT ;  /* 0x800000131a00720b */ /* 0x000fc60003f64000 */
[C---:B------:R-:W-:Y:S01]  /*0c90*/  FFMA.FTZ R26, R29.reuse, R14, 0.041667830199003219604 ;  /* 0x3d2aabe31d1a7423 */ /* 0x040fe2000001000e */
[----:B------:R-:W-:Y:S01]  /*0ca0*/  FADD R14, R18, R27 ;  /* 0x0000001b120e7221 */ /* 0x000fe20000000000 */
[----:B------:R-:W0:Y:S02]  /*0cb0*/  MUFU.EX2 R12, R12 ;  /* 0x0000000c000c7308 */ /* 0x000e240000000800 */
[----:B------:R-:W-:Y:S01]  /*0cc0*/  FFMA.FTZ R26, R29, R26, 0.16666397452354431152 ;  /* 0x3e2aa9f61d1a7423 */ /* 0x000fe2000001001a */
[----:B------:R-:W-:-:S03]  /*0cd0*/  FMUL R13, R14, 1.4426950216293334961 ;  /* 0x3fb8aa3b0e0d7820 */ /* 0x000fc60000400000 */
[----:B------:R-:W-:Y:S02]  /*0ce0*/  FFMA.FTZ R26, R29, R26, 0.49999994039535522461 ;  /* 0x3efffffe1d1a7423 */ /* 0x000fe4000001001a */
[----:B------:R-:W1:Y:S01]  /*0cf0*/  FRND R15, R13 ;  /* 0x0000000d000f7307 */ /* 0x000e620000201000 */
[----:B------:R-:W-:Y:S01]  /*0d00*/  FSETP.GT.AND P2, PT, R27, -R18, PT ;  /* 0x800000121b00720b */ /* 0x000fe20003f44000 */
[----:B------:R-:W-:Y:S01]  /*0d10*/  FMUL R26, R29, R26 ;  /* 0x0000001a1d1a7220 */ /* 0x000fe20000400000 */
[----:B------:R-:W-:-:S03]  /*0d20*/  FADD.FTZ R18, |R14|, -RZ ;  /* 0x800000ff0e127221 */ /* 0x000fc60000010200 */
[----:B------:R-:W-:Y:S01]  /*0d30*/  FFMA.FTZ R29, R29, R26, R29 ;  /* 0x0000001a1d1d7223 */ /* 0x000fe2000001001d */
[----:B0-----:R-:W-:Y:S01]  /*0d40*/  FADD R19, R12, -1 ;  /* 0xbf8000000c137421 */ /* 0x001fe20000000000 */
[----:B------:R-:W-:Y:S02]  /*0d50*/  FSETP.GEU.AND P0, PT, R18, 0.40999999642372131348, PT ;  /* 0x3ed1eb851200780b */ /* 0x000fe40003f0e000 */
[----:B------:R-:W-:Y:S01]  /*0d60*/  FSEL R28, R28, 127, P4 ;  /* 0x42fe00001c1c7808 */ /* 0x000fe20002000000 */
[----:B------:R-:W-:Y:S01]  /*0d70*/  FFMA.FTZ R19, R12, R29, R19 ;  /* 0x0000001d0c137223 */ /* 0x000fe20000010013 */
[----:B------:R-:W-:Y:S02]  /*0d80*/  FSETP.NEU.AND P1, PT, R23, RZ, PT ;  /* 0x000000ff1700720b */ /* 0x000fe40003f2d000 */
[----:B-1----:R-:W-:Y:S01]  /*0d90*/  FSEL R15, R15, RZ, P0 ;  /* 0x000000ff0f0f7208 */ /* 0x002fe20000000000 */
[----:B------:R-:W-:Y:S01]  /*0da0*/  @!P4 FADD R19, R19, R19 ;  /* 0x000000131313c221 */ /* 0x000fe20000000000 */
[----:B------:R-:W-:-:S03]  /*0db0*/  FSETP.GT.AND P4, PT, R28, 128, PT ;  /* 0x430000001c00780b */ /* 0x000fc60003f84000 */
[----:B------:R-:W-:Y:S01]  /*0dc0*/  FFMA.FTZ R18, -R15, 0.693145751953125, R14 ;  /* 0x3f3172000f127823 */ /* 0x000fe2000001010e */
[----:B------:R-:W-:Y:S02]  /*0dd0*/  FSEL R12, R19, +INF , !P4 ;  /* 0x7f800000130c7808 */ /* 0x000fe40006000000 */
[----:B------:R-:W-:Y:S01]  /*0de0*/  FSETP.GEU.AND P5, PT, R28, -25, PT ;  /* 0xc1c800001c00780b */ /* 0x000fe20003fae000 */
[C---:B------:R-:W-:Y:S01]  /*0df0*/  FFMA.FTZ R19, -R15.reuse, 1.428606765330187045e-06, R18 ;  /* 0x35bfbe8e0f137823 */ /* 0x040fe20000010112 */
[----:B------:R-:W-:Y:S01]  /*0e00*/  FSETP.NEU.AND P4, PT, R15, 128, PT ;  /* 0x430000000f00780b */ /* 0x000fe20003f8d000 */
[----:B------:R-:W-:Y:S01]  /*0e10*/  FADD R26, R23, R23 ;  /* 0x00000017171a7221 */ /* 0x000fe20000000000 */
[----:B------:R-:W-:Y:S01]  /*0e20*/  FSETP.GT.AND P0, PT, R24, -R17, PT ;  /* 0x800000111800720b */ /* 0x000fe20003f04000 */
[----:B------:R-:W-:Y:S01]  /*0e30*/  FADD R13, R17, R24 ;  /* 0x00000018110d7221 */ /* 0x000fe20000000000 */
[----:B------:R-:W-:Y:S01]  /*0e40*/  @P1 FSEL R26, R12, -1, P5 ;  /* 0xbf8000000c1a1808 */ /* 0x000fe20002800000 */
[----:B------:R-:W-:Y:S01]  /*0e50*/  FFMA.FTZ R12, R19, R0, 0.0083824126049876213074 ;  /* 0x3c095663130c7423 */ /* 0x000fe20000010000 */
[----:B------:R-:W-:Y:S01]  /*0e60*/  FSEL R17, R15, 127, P4 ;  /* 0x42fe00000f117808 */ /* 0x000fe20002000000 */
[----:B------:R-:W-:-:S02]  /*0e70*/  FMUL R18, R13, 1.4426950216293334961 ;  /* 0x3fb8aa3b0d127820 */ /* 0x000fc40000400000 */
[----:B------:R-:W-:-:S03]  /*0e80*/  FFMA.FTZ R12, R19, R12, 0.041667830199003219604 ;  /* 0x3d2aabe3130c7423 */ /* 0x000fc6000001000c */
[----:B------:R-:W0:Y:S01]  /*0e90*/  MUFU.EX2 R17, R17 ;  /* 0x0000001100117308 */ /* 0x000e220000000800 */
[----:B------:R-:W-:Y:S01]  /*0ea0*/  FFMA.FTZ R24, R19, R12, 0.16666397452354431152 ;  /* 0x3e2aa9f613187423 */ /* 0x000fe2000001000c */
[----:B------:R-:W-:-:S06]  /*0eb0*/  FADD.FTZ R12, |R13|, -RZ ;  /* 0x800000ff0d0c7221 */ /* 0x000fcc0000010200 */
[----:B------:R-:W1:Y:S01]  /*0ec0*/  FRND R18, R18 ;  /* 0x0000001200127307 */ /* 0x000e620000201000 */
[----:B------:R-:W-:Y:S01]  /*0ed0*/  FFMA.FTZ R24, R19, R24, 0.49999994039535522461 ;  /* 0x3efffffe13187423 */ /* 0x000fe20000010018 */
[----:B------:R-:W-:-:S03]  /*0ee0*/  FSETP.GEU.AND P5, PT, R12, 0.40999999642372131348, PT ;  /* 0x3ed1eb850c00780b */ /* 0x000fc60003fae000 */
[----:B------:R-:W-:Y:S01]  /*0ef0*/  FMUL R24, R19, R24 ;  /* 0x0000001813187220 */ /* 0x000fe20000400000 */
[----:B------:R-:W-:Y:S01]  /*0f00*/  FSETP.GT.AND P1, PT, R25, -R16, PT ;  /* 0x800000101900720b */ /* 0x000fe20003f24000 */
[----:B------:R-:W-:Y:S01]  /*0f10*/  FADD R12, R16, R25 ;  /* 0x00000019100c7221 */ /* 0x000fe20000000000 */
[----:B0-----:R-:W-:Y:S01]  /*0f20*/  FADD R16, R17, -1 ;  /* 0xbf80000011107421 */ /* 0x001fe20000000000 */
[----:B------:R-:W-:-:S04]  /*0f30*/  FFMA.FTZ R24, R19, R24, R19 ;  /* 0x0000001813187223 */ /* 0x000fc80000010013 */
[----:B------:R-:W-:Y:S01]  /*0f40*/  FFMA.FTZ R19, R17, R24, R16 ;  /* 0x0000001811137223 */ /* 0x000fe20000010010 */
[----:B-1----:R-:W-:Y:S02]  /*0f50*/  FSEL R18, R18, RZ, P5 ;  /* 0x000000ff12127208 */ /* 0x002fe40002800000 */
[----:B------:R-:W-:Y:S01]  /*0f60*/  FSEL R24, R15, 127, P4 ;  /* 0x42fe00000f187808 */ /* 0x000fe20002000000 */
[----:B------:R-:W-:Y:S01]  /*0f70*/  @!P4 FADD R19, R19, R19 ;  /* 0x000000131313c221 */ /* 0x000fe20000000000 */
[----:B------:R-:W-:Y:S01]  /*0f80*/  FSETP.NEU.AND P5, PT, R14, RZ, PT ;  /* 0x000000ff0e00720b */ /* 0x000fe20003fad000 */
[----:B------:R-:W-:Y:S01]  /*0f90*/  FFMA.FTZ R15, -R18, 0.693145751953125, R13 ;  /* 0x3f317200120f7823 */ /* 0x000fe2000001010d */
[----:B------:R-:W-:-:S03]  /*0fa0*/  FSETP.GT.AND P4, PT, R24, 128, PT ;  /* 0x430000001800780b */ /* 0x000fc60003f84000 */
[C---:B------:R-:W-:Y:S01]  /*0fb0*/  FFMA.FTZ R15, -R18.reuse, 1.428606765330187045e-06, R15 ;  /* 0x35bfbe8e120f7823 */ /* 0x040fe2000001010f */
[----:B------:R-:W-:Y:S01]  /*0fc0*/  FSEL R19, R19, +INF , !P4 ;  /* 0x7f80000013137808 */ /* 0x000fe20006000000 */
[----:B------:R0:W1:Y:S01]  /*0fd0*/  MUFU.SQRT R16, R22 ;  /* 0x0000001600107308 */ /* 0x0000620000002000 */
[----:B------:R-:W-:Y:S01]  /*0fe0*/  FSETP.NEU.AND P4, PT, R18, 128, PT ;  /* 0x430000001200780b */ /* 0x000fe20003f8d000 */
[----:B------:R-:W-:Y:S01]  /*0ff0*/  FMUL R17, R12, 1.4426950216293334961 ;  /* 0x3fb8aa3b0c117820 */ /* 0x000fe20000400000 */
[----:B------:R-:W-:Y:S02]  /*1000*/  FSETP.GEU.AND P6, PT, R24, -25, PT ;  /* 0xc1c800001800780b */ /* 0x000fe40003fce000 */
[----:B------:R-:W-:Y:S01]  /*1010*/  FSEL R24, R18, 127, P4 ;  /* 0x42fe000012187808 */ /* 0x000fe20002000000 */
[----:B0-----:R-:W-:Y:S01]  /*1020*/  FFMA.FTZ R22, R15, R0, 0.0083824126049876213074 ;  /* 0x3c0956630f167423 */ /* 0x001fe20000010000 */
[----:B------:R-:W-:Y:S01]  /*1030*/  FADD R25, R14, R14 ;  /* 0x0000000e0e197221 */ /* 0x000fe20000000000 */
[----:B------:R-:W-:-:S02]  /*1040*/  @P5 FSEL R25, R19, -1, P6 ;  /* 0xbf80000013195808 */ /* 0x000fc40003000000 */
[C---:B------:R-:W-:Y:S01]  /*1050*/  FFMA.FTZ R22, R15.reuse, R22, 0.041667830199003219604 ;  /* 0x3d2aabe30f167423 */ /* 0x040fe20000010016 */
[----:B------:R-:W0:Y:S03]  /*1060*/  FRND R17, R17 ;  /* 0x0000001100117307 */ /* 0x000e260000201000 */
[----:B------:R-:W-:-:S05]  /*1070*/  FFMA.FTZ R28, R15, R22, 0.16666397452354431152 ;  /* 0x3e2aa9f60f1c7423 */ /* 0x000fca0000010016 */
[----:B------:R-:W2:Y:S01]  /*1080*/  MUFU.EX2 R19, R24 ;  /* 0x0000001800137308 */ /* 0x000ea20000000800 */
[----:B------:R-:W-:Y:S01]  /*1090*/  FADD.FTZ R22, |R12|, -RZ ;  /* 0x800000ff0c167221 */ /* 0x000fe20000010200 */
[----:B------:R-:W-:Y:S01]  /*10a0*/  FFMA.FTZ R28, R15, R28, 0.49999994039535522461 ;  /* 0x3efffffe0f1c7423 */ /* 0x000fe2000001001c */
[----:B-1----:R-:W-:-:S03]  /*10b0*/  FSETP.GT.AND P5, PT, R16, 8.50705917302346158658e+37, PT ;  /* 0x7e8000001000780b */ /* 0x002fc60003fa4000 */
[----:B------:R-:W-:Y:S01]  /*10c0*/  FMUL R28, R15, R28 ;  /* 0x0000001c0f1c7220 */ /* 0x000fe20000400000 */
[----:B------:R-:W-:-:S03]  /*10d0*/  FSETP.GEU.AND P6, PT, R22, 0.40999999642372131348, PT ;  /* 0x3ed1eb851600780b */ /* 0x000fc60003fce000 */
[----:B------:R-:W-:Y:S01]  /*10e0*/  FFMA.FTZ R28, R15, R28, R15 ;  /* 0x0000001c0f1c7223 */ /* 0x000fe2000001000f */
[----:B0-----:R-:W-:Y:S01]  /*10f0*/  FSEL R15, R17, RZ, P6 ;  /* 0x000000ff110f7208 */ /* 0x001fe20003000000 */
[----:B--2---:R-:W-:-:S04]  /*1100*/  FADD R22, R19, -1 ;  /* 0xbf80000013167421 */ /* 0x004fc80000000000 */
[----:B------:R-:W-:Y:S01]  /*1110*/  FFMA.FTZ R19, R19, R28, R22 ;  /* 0x0000001c13137223 */ /* 0x000fe20000010016 */
[----:B------:R-:W-:Y:S01]  /*1120*/  FFMA.FTZ R22, -R15, 0.693145751953125, R12 ;  /* 0x3f3172000f167823 */ /* 0x000fe2000001010c */
[C---:B------:R-:W-:Y:S01]  /*1130*/  FSETP.GEU.AND P6, PT, R16.reuse, 1.175494350822287508e-38, PT ;  /* 0x008000001000780b */ /* 0x040fe20003fce000 */
[----:B------:R-:W-:Y:S01]  /*1140*/  @P5 FMUL R16, R16, 0.25 ;  /* 0x3e80000010105820 */ /* 0x000fe20000400000 */
[----:B------:R-:W-:Y:S01]  /*1150*/  FSEL R24, R21, 1, P5 ;  /* 0x3f80000015187808 */ /* 0x000fe20002800000 */
[C---:B------:R-:W-:Y:S01]  /*1160*/  FFMA.FTZ R17, -R15.reuse, 1.428606765330187045e-06, R22 ;  /* 0x35bfbe8e0f117823 */ /* 0x040fe20000010116 */
[----:B------:R-:W-:-:S03]  /*1170*/  FSETP.NEU.AND P5, PT, R15, 128, PT ;  /* 0x430000000f00780b */ /* 0x000fc60003fad000 */
[----:B------:R-:W-:Y:S01]  /*1180*/  FFMA.FTZ R28, R17, R0, 0.0083824126049876213074 ;  /* 0x3c095663111c7423 */ /* 0x000fe20000010000 */
[----:B------:R-:W-:-:S03]  /*1190*/  FSEL R22, R15, 127, P5 ;  /* 0x42fe00000f167808 */ /* 0x000fc60002800000 */
[C---:B------:R-:W-:Y:S01]  /*11a0*/  FFMA.FTZ R28, R17.reuse, R28, 0.041667830199003219604 ;  /* 0x3d2aabe3111c7423 */ /* 0x040fe2000001001c */
[----:B------:R-:W0:Y:S03]  /*11b0*/  MUFU.EX2 R21, R22 ;  /* 0x0000001600157308 */ /* 0x000e260000000800 */
[----:B------:R-:W-:-:S04]  /*11c0*/  FFMA.FTZ R28, R17, R28, 0.16666397452354431152 ;  /* 0x3e2aa9f6111c7423 */ /* 0x000fc8000001001c */
[----:B------:R-:W-:-:S04]  /*11d0*/  FFMA.FTZ R28, R17, R28, 0.49999994039535522461 ;  /* 0x3efffffe111c7423 */ /* 0x000fc8000001001c */
[----:B------:R-:W-:Y:S01]  /*11e0*/  FMUL R28, R17, R28 ;  /* 0x0000001c111c7220 */ /* 0x000fe20000400000 */
[----:B------:R-:W-:-:S03]  /*11f0*/  @!P6 FMUL R16, R16, 16777216 ;  /* 0x4b8000001010e820 */ /* 0x000fc60000400000 */
[----:B------:R-:W-:Y:S01]  /*1200*/  FFMA.FTZ R28, R17, R28, R17 ;  /* 0x0000001c111c7223 */ /* 0x000fe20000010011 */
[----:B0-----:R-:W-:Y:S01]  /*1210*/  FADD R17, R21, -1 ;  /* 0xbf80000015117421 */ /* 0x001fe20000000000 */
[----:B------:R-:W-:-:S03]  /*1220*/  @!P6 FMUL R24, R24, 16777216 ;  /* 0x4b8000001818e820 */ /* 0x000fc60000400000 */
[----:B------:R-:W-:Y:S02]  /*1230*/  FFMA.FTZ R21, R21, R28, R17 ;  /* 0x0000001c15157223 */ /* 0x000fe40000010011 */
[----:B------:R-:W0:Y:S01]  /*1240*/  MUFU.RCP R17, R16 ;  /* 0x0000001000117308 */ /* 0x000e220000001000 */
[----:B------:R-:W-:Y:S02]  /*1250*/  FSEL R18, R18, 127, P4 ;  /* 0x42fe000012127808 */ /* 0x000fe40002000000 */
[----:B------:R-:W-:Y:S01]  /*1260*/  FSETP.NEU.AND P6, PT, R13, RZ, PT ;  /* 0x000000ff0d00720b */ /* 0x000fe20003fcd000 */
[----:B------:R-:W-:Y:S01]  /*1270*/  @!P4 FADD R19, R19, R19 ;  /* 0x000000131313c221 */ /* 0x000fe20000000000 */
[----:B------:R-:W-:-:S04]  /*1280*/  FSETP.GT.AND P4, PT, R18, 128, PT ;  /* 0x430000001200780b */ /* 0x000fc80003f84000 */
[----:B------:R-:W-:Y:S02]  /*1290*/  FSEL R19, R19, +INF , !P4 ;  /* 0x7f80000013137808 */ /* 0x000fe40006000000 */
[----:B------:R-:W-:Y:S01]  /*12a0*/  FSETP.GEU.AND P4, PT, R18, -25, PT ;  /* 0xc1c800001200780b */ /* 0x000fe20003f8e000 */
[----:B------:R-:W-:Y:S01]  /*12b0*/  FADD R22, R13, R13 ;  /* 0x0000000d0d167221 */ /* 0x000fe20000000000 */
[----:B0-----:R-:W-:-:S03]  /*12c0*/  FMUL R24, R17, R24 ;  /* 0x0000001811187220 */ /* 0x001fc60000400000 */
[----:B------:R-:W-:Y:S02]  /*12d0*/  @P6 FSEL R22, R19, -1, P4 ;  /* 0xbf80000013166808 */ /* 0x000fe40002000000 */
[----:B------:R-:W4:Y:S01]  /*12e0*/  LDG.E.128 R16, desc[UR4][R4.64+0x800] ;  /* 0x0008000404107981 */ /* 0x000f22000c1e1d00 */
[----:B------:R-:W-:Y:S02]  /*12f0*/  FSETP.NEU.AND P4, PT, R12, RZ, PT ;  /* 0x000000ff0c00720b */ /* 0x000fe40003f8d000 */
[----:B------:R-:W-:Y:S01]  /*1300*/  FSEL R15, R15, 127, P5 ;  /* 0x42fe00000f0f7808 */ /* 0x000fe20002800000 */
[----:B------:R-:W-:-:S03]  /*1310*/  @!P5 FADD R21, R21, R21 ;  /* 0x000000151515d221 */ /* 0x000fc60000000000 */
[C---:B------:R-:W-:Y:S02]  /*1320*/  FSETP.GT.AND P5, PT, R15.reuse, 128, PT ;  /* 0x430000000f00780b */ /* 0x040fe40003fa4000 */
[----:B------:R-:W-:Y:S02]  /*1330*/  FSETP.GEU.AND P6, PT, R15, -25, PT ;  /* 0xc1c800000f00780b */ /* 0x000fe40003fce000 */
[----:B------:R-:W-:Y:S01]  /*1340*/  FSEL R15, R21, +INF , !P5 ;  /* 0x7f800000150f7808 */ /* 0x000fe20006800000 */
[----:B------:R-:W-:-:S03]  /*1350*/  FADD R21, R12, R12 ;  /* 0x0000000c0c157221 */ /* 0x000fc60000000000 */
[----:B------:R-:W-:Y:S02]  /*1360*/  @P4 FSEL R21, R15, -1, P6 ;  /* 0xbf8000000f154808 */ /* 0x000fe40003000000 */
[----:B------:R-:W-:Y:S02]  /*1370*/  FSEL R15, R23, R26, P3 ;  /* 0x0000001a170f7208 */ /* 0x000fe40001800000 */
[----:B------:R-:W-:Y:S01]  /*1380*/  FSEL R14, R14, R25, P2 ;  /* 0x000000190e0e7208 */ /* 0x000fe20001000000 */
[----:B----4-:R-:W-:-:S04]  /*1390*/  FADD R16, R16, R7 ;  /* 0x0000000710107221 */ /* 0x010fc80000000000 */
[----:B------:R-:W-:Y:S01]  /*13a0*/  FADD R23, -R6, R16 ;  /* 0x0000001006177221 */ /* 0x000fe20000000100 */
[----:B------:R-:W-:-:S03]  /*13b0*/  FADD R17, R17, R7 ;  /* 0x0000000711117221 */ /* 0x000fc60000000000 */
[-C--:B------:R-:W-:Y:S01]  /*13c0*/  FMUL R23, R23, R24.reuse ;  /* 0x0000001817177220 */ /* 0x080fe20000400000 */
[--C-:B------:R-:W-:Y:S01]  /*13d0*/  FADD R19, R19, R7.reuse ;  /* 0x0000000713137221 */ /* 0x100fe20000000000 */
[----:B------:R-:W-:Y:S02]  /*13e0*/  FADD R18, R18, R7 ;  /* 0x0000000712127221 */ /* 0x000fe40000000000 */
[----:B-----5:R-:W-:Y:S01]  /*13f0*/  FFMA R23, R3, R23, R20 ;  /* 0x0000001703177223 */ /* 0x020fe20000000014 */
[C---:B------:R-:W-:Y:S01]  /*1400*/  FADD R7, -R6.reuse, R17 ;  /* 0x0000001106077221 */ /* 0x040fe20000000100 */
[C---:B------:R-:W-:Y:S01]  /*1410*/  FADD R27, -R6.reuse, R19 ;  /* 0x00000013061b7221 */ /* 0x040fe20000000100 */
[----:B------:R-:W-:Y:S01]  /*1420*/  FADD R29, -R6, R18 ;  /* 0x00000012061d7221 */ /* 0x000fe20000000100 */
[----:B------:R-:W-:Y:S01]  /*1430*/  FMUL R26, R23, 1.4426950216293334961 ;  /* 0x3fb8aa3b171a7820 */ /* 0x000fe20000400000 */
[-C--:B------:R-:W-:Y:S01]  /*1440*/  FMUL R6, R7, R24.reuse ;  /* 0x0000001807067220 */ /* 0x080fe20000400000 */
[-C--:B------:R-:W-:Y:S01]  /*1450*/  FMUL R27, R27, R24.reuse ;  /* 0x000000181b1b7220 */ /* 0x080fe20000400000 */
[----:B------:R-:W-:-:S02]  /*1460*/  FMUL R7, R29, R24 ;  /* 0x000000181d077220 */ /* 0x000fc40000400000 */
[----:B------:R-:W0:Y:S01]  /*1470*/  FRND R24, R26 ;  /* 0x0000001a00187307 */ /* 0x000e220000201000 */
[C-C-:B------:R-:W-:Y:S01]  /*1480*/  FFMA R6, R3.reuse, R6, R20.reuse ;  /* 0x0000000603067223 */ /* 0x140fe20000000014 */
[C-C-:B------:R-:W-:Y:S01]  /*1490*/  FFMA R7, R3.reuse, R7, R20.reuse ;  /* 0x0000000703077223 */ /* 0x140fe20000000014 */
[----:B------:R-:W-:Y:S01]  /*14a0*/  FFMA R3, R3, R27, R20 ;  /* 0x0000001b03037223 */ /* 0x000fe20000000014 */
[----:B------:R-:W-:-:S05]  /*14b0*/  FADD.FTZ R20, |R23|, -RZ ;  /* 0x800000ff17147221 */ /* 0x000fca0000010200 */
[----:B------:R-:W-:-:S04]  /*14c0*/  FSETP.GEU.AND P3, PT, R20, 0.40999999642372131348, PT ;  /* 0x3ed1eb851400780b */ /* 0x000fc80003f6e000 */
[----:B0-----:R-:W-:-:S05]  /*14d0*/  FSEL R24, R24, RZ, P3 ;  /* 0x000000ff18187208 */ /* 0x001fca0001800000 */
[----:B------:R-:W-:-:S04]  /*14e0*/  FFMA.FTZ R27, -R24, 0.693145751953125, R23 ;  /* 0x3f317200181b7823 */ /* 0x000fc80000010117 */
[----:B------:R-:W-:-:S04]  /*14f0*/  FFMA.FTZ R27, -R24, 1.428606765330187045e-06, R27 ;  /* 0x35bfbe8e181b7823 */ /* 0x000fc8000001011b */
[----:B------:R-:W-:-:S04]  /*1500*/  FFMA.FTZ R20, R27, R0, 0.0083824126049876213074 ;  /* 0x3c0956631b147423 */ /* 0x000fc80000010000 */
[----:B------:R-:W-:-:S04]  /*1510*/  FFMA.FTZ R20, R27, R20, 0.041667830199003219604 ;  /* 0x3d2aabe31b147423 */ /* 0x000fc80000010014 */
[----:B------:R-:W-:Y:S01]  /*1520*/  FFMA.FTZ R20, R27, R20, 0.16666397452354431152 ;  /* 0x3e2aa9f61b147423 */ /* 0x000fe20000010014 */
[----:B------:R-:W-:-:S03]  /*1530*/  FSETP.NEU.AND P3, PT, R24, 128, PT ;  /* 0x430000001800780b */ /* 0x000fc60003f6d000 */
[----:B------:R-:W-:Y:S01]  /*1540*/  FFMA.FTZ R20, R27, R20, 0.49999994039535522461 ;  /* 0x3efffffe1b147423 */ /* 0x000fe20000010014 */
[----:B------:R-:W-:-:S03]  /*1550*/  FSEL R24, R24, 127, P3 ;  /* 0x42fe000018187808 */ /* 0x000fc60001800000 */
[----:B------:R-:W-:-:S04]  /*1560*/  FMUL R20, R27, R20 ;  /* 0x000000141b147220 */ /* 0x000fc80000400000 */
[----:B------:R-:W-:Y:S02]  /*1570*/  FFMA.FTZ R27, R27, R20, R27 ;  /* 0x000000141b1b7223 */ /* 0x000fe4000001001b */
[----:B------:R-:W0:Y:S01]  /*1580*/  MUFU.EX2 R20, R24 ;  /* 0x0000001800147308 */ /* 0x000e220000000800 */
[----:B------:R-:W-:Y:S02]  /*1590*/  FSETP.NEU.AND P4, PT, R23, RZ, PT ;  /* 0x000000ff1700720b */ /* 0x000fe40003f8d000 */
[----:B------:R-:W-:Y:S01]  /*15a0*/  FSETP.GT.AND P2, PT, R24, 128, PT ;  /* 0x430000001800780b */ /* 0x000fe20003f44000 */
[----:B0-----:R-:W-:-:S04]  /*15b0*/  FADD R25, R20, -1 ;  /* 0xbf80000014197421 */ /* 0x001fc80000000000 */
[----:B------:R-:W-:-:S04]  /*15c0*/  FFMA.FTZ R20, R20, R27, R25 ;  /* 0x0000001b14147223 */ /* 0x000fc80000010019 */
[----:B------:R-:W-:Y:S01]  /*15d0*/  @!P3 FADD R20, R20, R20 ;  /* 0x000000141414b221 */ /* 0x000fe20000000000 */
[----:B------:R-:W-:-:S04]  /*15e0*/  FSETP.GEU.AND P3, PT, R24, -25, PT ;  /* 0xc1c800001800780b */ /* 0x000fc80003f6e000 */
[----:B------:R-:W-:Y:S02]  /*15f0*/  FSEL R20, R20, +INF , !P2 ;  /* 0x7f80000014147808 */ /* 0x000fe40005000000 */
[C---:B------:R-:W-:Y:S02]  /*1600*/  FSETP.GT.AND P2, PT, R23.reuse, RZ, PT ;  /* 0x000000ff1700720b */ /* 0x040fe40003f44000 */
[----:B------:R-:W-:Y:S01]  /*1610*/  FSEL R20, R20, -1, P3 ;  /* 0xbf80000014147808 */ /* 0x000fe20001800000 */
[----:B------:R-:W-:-:S05]  /*1620*/  @!P4 FADD R20, R23, R23 ;  /* 0x000000171714c221 */ /* 0x000fca0000000000 */
[----:B------:R-:W-:-:S05]  /*1630*/  FSEL R27, R23, R20, P2 ;  /* 0x00000014171b7208 */ /* 0x000fca0001000000 */
[----:B------:R-:W-:-:S04]  /*1640*/  FADD R20, R8, R27 ;  /* 0x0000001b08147221 */ /* 0x000fc80000000000 */
[----:B------:R-:W-:-:S04]  /*1650*/  FMUL R24, R20, 1.4426950216293334961 ;  /* 0x3fb8aa3b14187820 */ /* 0x000fc80000400000 */
[----:B------:R-:W0:Y:S01]  /*1660*/  FRND R23, R24 ;  /* 0x0000001800177307 */ /* 0x000e220000201000 */
[----:B------:R-:W-:-:S05]  /*1670*/  FADD.FTZ R25, |R20|, -RZ ;  /* 0x800000ff14197221 */ /* 0x000fca0000010200 */
[----:B------:R-:W-:-:S04]  /*1680*/  FSETP.GEU.AND P2, PT, R25, 0.40999999642372131348, PT ;  /* 0x3ed1eb851900780b */ /* 0x000fc80003f4e000 */
[----:B0-----:R-:W-:-:S05]  /*1690*/  FSEL R23, R23, RZ, P2 ;  /* 0x000000ff17177208 */ /* 0x001fca0001000000 */
[----:B------:R-:W-:Y:S01]  /*16a0*/  FFMA.FTZ R26, -R23, 0.693145751953125, R20 ;  /* 0x3f317200171a7823 */ /* 0x000fe20000010114 */
[----:B------:R-:W-:-:S03]  /*16b0*/  FSETP.GT.AND P2, PT, R27, -R8, PT ;  /* 0x800000081b00720b */ /* 0x000fc60003f44000 */
[C---:B------:R-:W-:Y:S01]  /*16c0*/  FFMA.FTZ R25, -R23.reuse, 1.428606765330187045e-06, R26 ;  /* 0x35bfbe8e17197823 */ /* 0x040fe2000001011a */
[----:B------:R-:W-:-:S03]  /*16d0*/  FSETP.NEU.AND P5, PT, R23, 128, PT ;  /* 0x430000001700780b */ /* 0x000fc60003fad000 */
[----:B------:R-:W-:Y:S01]  /*16e0*/  FFMA.FTZ R8, R25, R0, 0.0083824126049876213074 ;  /* 0x3c09566319087423 */ /* 0x000fe20000010000 */
[----:B------:R-:W-:-:S03]  /*16f0*/  FSEL R27, R23, 127, P5 ;  /* 0x42fe0000171b7808 */ /* 0x000fc60002800000 */
[C---:B------:R-:W-:Y:S01]  /*1700*/  FFMA.FTZ R8, R25.reuse, R8, 0.041667830199003219604 ;  /* 0x3d2aabe319087423 */ /* 0x040fe20000010008 */
[----:B------:R-:W0:Y:S03]  /*1710*/  MUFU.EX2 R24, R27 ;  /* 0x0000001b00187308 */ /* 0x000e260000000800 */
[----:B------:R-:W-:-:S04]  /*1720*/  FFMA.FTZ R8, R25, R8, 0.16666397452354431152 ;  /* 0x3e2aa9f619087423 */ /* 0x000fc80000010008 */
[----:B------:R-:W-:Y:S01]  /*1730*/  FFMA.FTZ R8, R25, R8, 0.49999994039535522461 ;  /* 0x3efffffe19087423 */ /* 0x000fe20000010008 */
[----:B------:R-:W-:-:S03]  /*1740*/  FMUL R26, R3, 1.4426950216293334961 ;  /* 0x3fb8aa3b031a7820 */ /* 0x000fc60000400000 */
[----:B------:R-:W-:-:S04]  /*1750*/  FMUL R8, R25, R8 ;  /* 0x0000000819087220 */ /* 0x000fc80000400000 */
[----:B------:R-:W-:Y:S01]  /*1760*/  FFMA.FTZ R25, R25, R8, R25 ;  /* 0x0000000819197223 */ /* 0x000fe20000010019 */
[C---:B0-----:R-:W-:Y:S01]  /*1770*/  FADD R29, R24.reuse, -1 ;  /* 0xbf800000181d7421 */ /* 0x041fe20000000000 */
[----:B------:R-:W0:Y:S03]  /*1780*/  FRND R8, R26 ;  /* 0x0000001a00087307 */ /* 0x000e260000201000 */
[----:B------:R-:W-:Y:S01]  /*1790*/  FFMA.FTZ R24, R24, R25, R29 ;  /* 0x0000001918187223 */ /* 0x000fe2000001001d */
[----:B------:R-:W-:-:S05]  /*17a0*/  FADD.FTZ R25, |R3|, -RZ ;  /* 0x800000ff03197221 */ /* 0x000fca0000010200 */
[----:B------:R-:W-:-:S04]  /*17b0*/  FSETP.GEU.AND P3, PT, R25, 0.40999999642372131348, PT ;  /* 0x3ed1eb851900780b */ /* 0x000fc80003f6e000 */
[----:B0-----:R-:W-:-:S05]  /*17c0*/  FSEL R8, R8, RZ, P3 ;  /* 0x000000ff08087208 */ /* 0x001fca0001800000 */
[C---:B------:R-:W-:Y:S01]  /*17d0*/  FFMA.FTZ R25, -R8.reuse, 0.693145751953125, R3 ;  /* 0x3f31720008197823 */ /* 0x040fe20000010103 */
[----:B------:R-:W-:-:S03]  /*17e0*/  FSETP.NEU.AND P4, PT, R8, 128, PT ;  /* 0x430000000800780b */ /* 0x000fc60003f8d000 */
[C---:B------:R-:W-:Y:S01]  /*17f0*/  FFMA.FTZ R25, -R8.reuse, 1.428606765330187045e-06, R25 ;  /* 0x35bfbe8e08197823 */ /* 0x040fe20000010119 */
[----:B------:R-:W-:-:S03]  /*1800*/  FSEL R8, R8, 127, P4 ;  /* 0x42fe000008087808 */ /* 0x000fc60002000000 */
[C---:B------:R-:W-:Y:S01]  /*1810*/  FFMA.FTZ R28, R25.reuse, R0, 0.0083824126049876213074 ;  /* 0x3c095663191c7423 */ /* 0x040fe20000010000 */
[----:B------:R-:W0:Y:S03]  /*1820*/  MUFU.EX2 R26, R8 ;  /* 0x00000008001a7308 */ /* 0x000e260000000800 */
[----:B------:R-:W-:-:S04]  /*1830*/  FFMA.FTZ R28, R25, R28, 0.041667830199003219604 ;  /* 0x3d2aabe3191c7423 */ /* 0x000fc8000001001c */
[----:B------:R-:W-:Y:S01]  /*1840*/  FFMA.FTZ R28, R25, R28, 0.16666397452354431152 ;  /* 0x3e2aa9f6191c7423 */ /* 0x000fe2000001001c */
[----:B------:R-:W-:-:S03]  /*1850*/  FSETP.NEU.AND P3, PT, R20, RZ, PT ;  /* 0x000000ff1400720b */ /* 0x000fc60003f6d000 */
[----:B------:R-:W-:Y:S01]  /*1860*/  FFMA.FTZ R28, R25, R28, 0.49999994039535522461 ;  /* 0x3efffffe191c7423 */ /* 0x000fe2000001001c */
[----:B------:R-:W-:Y:S01]  /*1870*/  FSEL R23, R23, 127, P5 ;  /* 0x42fe000017177808 */ /* 0x000fe20002800000 */
[----:B------:R-:W-:Y:S02]  /*1880*/  @!P5 FADD R24, R24, R24 ;  /* 0x000000181818d221 */ /* 0x000fe40000000000 */
[----:B------:R-:W-:Y:S01]  /*1890*/  FMUL R28, R25, R28 ;  /* 0x0000001c191c7220 */ /* 0x000fe20000400000 */
[----:B------:R-:W-:Y:S01]  /*18a0*/  FSETP.GT.AND P5, PT, R23, 128, PT ;  /* 0x430000001700780b */ /* 0x000fe20003fa4000 */
[----:B0-----:R-:W-:Y:S02]  /*18b0*/  FADD R27, R26, -1 ;  /* 0xbf8000001a1b7421 */ /* 0x001fe40000000000 */
[----:B------:R-:W-:Y:S01]  /*18c0*/  FFMA.FTZ R25, R25, R28, R25 ;  /* 0x0000001c19197223 */ /* 0x000fe20000010019 */
[----:B------:R-:W-:Y:S02]  /*18d0*/  FSEL R24, R24, +INF , !P5 ;  /* 0x7f80000018187808 */ /* 0x000fe40006800000 */
[----:B------:R-:W-:Y:S01]  /*18e0*/  FSETP.GEU.AND P6, PT, R23, -25, PT ;  /* 0xc1c800001700780b */ /* 0x000fe20003fce000 */
[----:B------:R-:W-:Y:S01]  /*18f0*/  FFMA.FTZ R25, R26, R25, R27 ;  /* 0x000000191a197223 */ /* 0x000fe2000001001b */
[----:B------:R-:W-:Y:S01]  /*1900*/  FMUL R26, R7, 1.4426950216293334961 ;  /* 0x3fb8aa3b071a7820 */ /* 0x000fe20000400000 */
[----:B------:R-:W-:Y:S01]  /*1910*/  FADD R23, R20, R20 ;  /* 0x0000001414177221 */ /* 0x000fe20000000000 */
[----:B------:R-:W-:-:S02]  /*1920*/  @P3 FSEL R23, R24, -1, P6 ;  /* 0xbf80000018173808 */ /* 0x000fc40003000000 */
[----:B------:R-:W0:Y:S01]  /*1930*/  FRND R24, R26 ;  /* 0x0000001a00187307 */ /* 0x000e220000201000 */
[----:B------:R-:W-:-:S05]  /*1940*/  FADD.FTZ R27, |R7|, -RZ ;  /* 0x800000ff071b7221 */ /* 0x000fca0000010200 */
[----:B------:R-:W-:-:S04]  /*1950*/  FSETP.GEU.AND P3, PT, R27, 0.40999999642372131348, PT ;  /* 0x3ed1eb851b00780b */ /* 0x000fc80003f6e000 */
[----:B0-----:R-:W-:-:S05]  /*1960*/  FSEL R24, R24, RZ, P3 ;  /* 0x000000ff18187208 */ /* 0x001fca0001800000 */
[----:B------:R-:W-:Y:S01]  /*1970*/  FFMA.FTZ R27, -R24, 0.693145751953125, R7 ;  /* 0x3f317200181b7823 */ /* 0x000fe20000010107 */
[----:B------:R-:W-:-:S03]  /*1980*/  FSETP.GT.AND P6, PT, R8, 128, PT ;  /* 0x430000000800780b */ /* 0x000fc60003fc4000 */
[----:B------:R-:W-:Y:S01]  /*1990*/  FFMA.FTZ R27, -R24, 1.428606765330187045e-06, R27 ;  /* 0x35bfbe8e181b7823 */ /* 0x000fe2000001011b */
[----:B------:R-:W-:-:S03]  /*19a0*/  FSETP.GEU.AND P5, PT, R8, -25, PT ;  /* 0xc1c800000800780b */ /* 0x000fc60003fae000 */
[----:B------:R-:W-:Y:S01]  /*19b0*/  FFMA.FTZ R8, R27, R0, 0.0083824126049876213074 ;  /* 0x3c0956631b087423 */ /* 0x000fe20000010000 */
[----:B------:R-:W-:-:S03]  /*19c0*/  FSETP.NEU.AND P3, PT, R24, 128, PT ;  /* 0x430000001800780b */ /* 0x000fc60003f6d000 */
[----:B------:R-:W-:Y:S01]  /*19d0*/  FFMA.FTZ R8, R27, R8, 0.041667830199003219604 ;  /* 0x3d2aabe31b087423 */ /* 0x000fe20000010008 */
[----:B------:R-:W-:Y:S01]  /*19e0*/  @!P4 FADD R25, R25, R25 ;  /* 0x000000191919c221 */ /* 0x000fe20000000000 */
[----:B------:R-:W-:Y:S02]  /*19f0*/  FSETP.NEU.AND P4, PT, R3, RZ, PT ;  /* 0x000000ff0300720b */ /* 0x000fe40003f8d000 */
[----:B------:R-:W-:Y:S01]  /*1a00*/  FFMA.FTZ R8, R27, R8, 0.16666397452354431152 ;  /* 0x3e2aa9f61b087423 */ /* 0x000fe20000010008 */
[----:B------:R-:W-:-:S03]  /*1a10*/  FSEL R24, R24, 127, P3 ;  /* 0x42fe000018187808 */ /* 0x000fc60001800000 */
[----:B------:R-:W-:Y:S01]  /*1a20*/  FFMA.FTZ R8, R27, R8, 0.49999994039535522461 ;  /* 0x3efffffe1b087423 */ /* 0x000fe20000010008 */
[----:B------:R-:W0:Y:S01]  /*1a30*/  MUFU.EX2 R26, R24 ;  /* 0x00000018001a7308 */ /* 0x000e220000000800 */
[----:B------:R-:W-:Y:S02]  /*1a40*/  FSEL R25, R25, +INF , !P6 ;  /* 0x7f80000019197808 */ /* 0x000fe40007000000 */
[----:B------:R-:W-:-:S04]  /*1a50*/  FMUL R8, R27, R8 ;  /* 0x000000081b087220 */ /* 0x000fc80000400000 */
[----:B------:R-:W-:Y:S01]  /*1a60*/  FFMA.FTZ R27, R27, R8, R27 ;  /* 0x000000081b1b7223 */ /* 0x000fe2000001001b */
[----:B------:R-:W-:Y:S01]  /*1a70*/  FSEL R8, R25, -1, P5 ;  /* 0xbf80000019087808 */ /* 0x000fe20002800000 */
[C---:B------:R-:W-:Y:S01]  /*1a80*/  @!P4 FADD R8, R3.reuse, R3 ;  /* 0x000000030308c221 */ /* 0x040fe20000000000 */
[----:B------:R-:W-:-:S04]  /*1a90*/  FSETP.GT.AND P4, PT, R3, RZ, PT ;  /* 0x000000ff0300720b */ /* 0x000fc80003f84000 */
[----:B------:R-:W-:Y:S01]  /*1aa0*/  FSEL R8, R3, R8, P4 ;  /* 0x0000000803087208 */ /* 0x000fe20002000000 */
[----:B0-----:R-:W-:-:S04]  /*1ab0*/  FADD R3, R26, -1 ;  /* 0xbf8000001a037421 */ /* 0x001fc80000000000 */
[----:B------:R-:W-:Y:S01]  /*1ac0*/  FFMA.FTZ R3, R26, R27, R3 ;  /* 0x0000001b1a037223 */ /* 0x000fe20000010003 */
[----:B------:R-:W-:-:S04]  /*1ad0*/  FMUL R26, R6, 1.4426950216293334961 ;  /* 0x3fb8aa3b061a7820 */ /* 0x000fc80000400000 */
        /* <DEDUP_REMOVED lines=8> */
[----:B------:R-:W-:-:S04]  /*1b60*/  FFMA.FTZ R24, R27, R0, 0.0083824126049876213074 ;  /* 0x3c0956631b187423 */ /* 0x000fc80000010000 */
[----:B------:R-:W-:-:S04]  /*1b70*/  FFMA.FTZ R24, R27, R24, 0.041667830199003219604 ;  /* 0x3d2aabe31b187423 */ /* 0x000fc80000010018 */
[----:B------:R-:W-:Y:S01]  /*1b80*/  FFMA.FTZ R24, R27, R24, 0.16666397452354431152 ;  /* 0x3e2aa9f61b187423 */ /* 0x000fe20000010018 */
[----:B------:R-:W-:-:S03]  /*1b90*/  FSETP.NEU.AND P4, PT, R25, 128, PT ;  /* 0x430000001900780b */ /* 0x000fc60003f8d000 */
[----:B------:R-:W-:Y:S01]  /*1ba0*/  FFMA.FTZ R24, R27, R24, 0.49999994039535522461 ;  /* 0x3efffffe1b187423 */ /* 0x000fe20000010018 */
[----:B------:R-:W-:Y:S01]  /*1bb0*/  @!P3 FADD R3, R3, R3 ;  /* 0x000000030303b221 */ /* 0x000fe20000000000 */
[----:B------:R-:W-:Y:S02]  /*1bc0*/  FSETP.NEU.AND P3, PT, R7, RZ, PT ;  /* 0x000000ff0700720b */ /* 0x000fe40003f6d000 */
[----:B------:R-:W-:Y:S01]  /*1bd0*/  FMUL R24, R27, R24 ;  /* 0x000000181b187220 */ /* 0x000fe20000400000 */
[----:B------:R-:W-:-:S03]  /*1be0*/  FSEL R25, R25, 127, P4 ;  /* 0x42fe000019197808 */ /* 0x000fc60002000000 */
[----:B------:R-:W-:Y:S02]  /*1bf0*/  FFMA.FTZ R27, R27, R24, R27 ;  /* 0x000000181b1b7223 */ /* 0x000fe4000001001b */
[----:B------:R-:W0:Y:S01]  /*1c00*/  MUFU.EX2 R24, R25 ;  /* 0x0000001900187308 */ /* 0x000e220000000800 */
[----:B------:R-:W-:-:S04]  /*1c10*/  FSEL R3, R3, +INF , !P6 ;  /* 0x7f80000003037808 */ /* 0x000fc80007000000 */
[----:B------:R-:W-:Y:S01]  /*1c20*/  FSEL R26, R3, -1, P5 ;  /* 0xbf800000031a7808 */ /* 0x000fe20002800000 */
[C---:B------:R-:W-:Y:S01]  /*1c30*/  @!P3 FADD R26, R7.reuse, R7 ;  /* 0x00000007071ab221 */ /* 0x040fe20000000000 */
[----:B------:R-:W-:-:S04]  /*1c40*/  FSETP.GT.AND P3, PT, R7, RZ, PT ;  /* 0x000000ff0700720b */ /* 0x000fc80003f64000 */
[----:B------:R-:W-:Y:S01]  /*1c50*/  FSEL R3, R7, R26, P3 ;  /* 0x0000001a07037208 */ /* 0x000fe20001800000 */
[----:B0-----:R-:W-:Y:S01]  /*1c60*/  FADD R7, R24, -1 ;  /* 0xbf80000018077421 */ /* 0x001fe20000000000 */
[----:B------:R-:W-:-:S03]  /*1c70*/  FSETP.NEU.AND P5, PT, R6, RZ, PT ;  /* 0x000000ff0600720b */ /* 0x000fc60003fad000 */
[----:B------:R-:W-:Y:S01]  /*1c80*/  FFMA.FTZ R7, R24, R27, R7 ;  /* 0x0000001b18077223 */ /* 0x000fe20000010007 */
[----:B------:R-:W-:-:S03]  /*1c90*/  FSETP.GT.AND P3, PT, R25, 128, PT ;  /* 0x430000001900780b */ /* 0x000fc60003f64000 */
[----:B------:R-:W-:Y:S01]  /*1ca0*/  @!P4 FADD R7, R7, R7 ;  /* 0x000000070707c221 */ /* 0x000fe20000000000 */
[----:B------:R-:W-:-:S04]  /*1cb0*/  FSETP.GEU.AND P4, PT, R25, -25, PT ;  /* 0xc1c800001900780b */ /* 0x000fc80003f8e000 */
[----:B------:R-:W-:Y:S02]  /*1cc0*/  FSEL R7, R7, +INF , !P3 ;  /* 0x7f80000007077808 */ /* 0x000fe40005800000 */
[C---:B------:R-:W-:Y:S02]  /*1cd0*/  FSETP.GT.AND P3, PT, R6.reuse, RZ, PT ;  /* 0x000000ff0600720b */ /* 0x040fe40003f64000 */
[----:B------:R-:W-:Y:S01]  /*1ce0*/  FSEL R25, R7, -1, P4 ;  /* 0xbf80000007197808 */ /* 0x000fe20002000000 */
[----:B------:R-:W-:-:S05]  /*1cf0*/  @!P5 FADD R25, R6, R6 ;  /* 0x000000060619d221 */ /* 0x000fca0000000000 */
[----:B------:R-:W-:Y:S01]  /*1d00*/  FSEL R24, R6, R25, P3 ;  /* 0x0000001906187208 */ /* 0x000fe20001800000 */
[----:B------:R-:W-:-:S04]  /*1d10*/  FADD R7, R10, R3 ;  /* 0x000000030a077221 */ /* 0x000fc80000000000 */
[----:B------:R-:W-:Y:S01]  /*1d20*/  FADD R6, R9, R24 ;  /* 0x0000001809067221 */ /* 0x000fe20000000000 */
[----:B------:R-:W-:-:S03]  /*1d30*/  FMUL R27, R7, 1.4426950216293334961 ;  /* 0x3fb8aa3b071b7820 */ /* 0x000fc60000400000 */
[----:B------:R-:W-:Y:S01]  /*1d40*/  FMUL R25, R6, 1.4426950216293334961 ;  /* 0x3fb8aa3b06197820 */ /* 0x000fe20000400000 */
[----:B------:R-:W0:Y:S01]  /*1d50*/  FRND R26, R27 ;  /* 0x0000001b001a7307 */ /* 0x000e220000201000 */
[----:B------:R-:W-:Y:S01]  /*1d60*/  FSETP.GT.AND P4, PT, R3, -R10, PT ;  /* 0x8000000a0300720b */ /* 0x000fe20003f84000 */
[----:B------:R-:W-:-:S06]  /*1d70*/  FADD.FTZ R10, |R7|, -RZ ;  /* 0x800000ff070a7221 */ /* 0x000fcc0000010200 */
[----:B------:R-:W1:Y:S01]  /*1d80*/  FRND R25, R25 ;  /* 0x0000001900197307 */ /* 0x000e620000201000 */
[----:B------:R-:W-:Y:S01]  /*1d90*/  FADD.FTZ R3, |R6|, -RZ ;  /* 0x800000ff06037221 */ /* 0x000fe20000010200 */
[----:B------:R-:W-:-:S04]  /*1da0*/  FSETP.GEU.AND P5, PT, R10, 0.40999999642372131348, PT ;  /* 0x3ed1eb850a00780b */ /* 0x000fc80003fae000 */
[----:B------:R-:W-:Y:S02]  /*1db0*/  FSETP.GEU.AND P3, PT, R3, 0.40999999642372131348, PT ;  /* 0x3ed1eb850300780b */ /* 0x000fe40003f6e000 */
[----:B0-----:R-:W-:Y:S02]  /*1dc0*/  FSEL R26, R26, RZ, P5 ;  /* 0x000000ff1a1a7208 */ /* 0x001fe40002800000 */
[----:B-1----:R-:W-:Y:S02]  /*1dd0*/  FSEL R3, R25, RZ, P3 ;  /* 0x000000ff19037208 */ /* 0x002fe40001800000 */
[----:B------:R-:W-:Y:S01]  /*1de0*/  FSETP.GT.AND P3, PT, R24, -R9, PT ;  /* 0x800000091800720b */ /* 0x000fe20003f64000 */
[C---:B------:R-:W-:Y:S02]  /*1df0*/  FFMA.FTZ R9, -R26.reuse, 0.693145751953125, R7 ;  /* 0x3f3172001a097823 */ /* 0x040fe40000010107 */
[----:B------:R-:W-:Y:S02]  /*1e00*/  FFMA.FTZ R10, -R3, 0.693145751953125, R6 ;  /* 0x3f317200030a7823 */ /* 0x000fe40000010106 */
[----:B------:R-:W-:-:S02]  /*1e10*/  FFMA.FTZ R25, -R26, 1.428606765330187045e-06, R9 ;  /* 0x35bfbe8e1a197823 */ /* 0x000fc40000010109 */
[----:B------:R-:W-:-:S04]  /*1e20*/  FFMA.FTZ R9, -R3, 1.428606765330187045e-06, R10 ;  /* 0x35bfbe8e03097823 */ /* 0x000fc8000001010a */
[----:B------:R-:W-:-:S04]  /*1e30*/  FFMA.FTZ R24, R9, R0, 0.0083824126049876213074 ;  /* 0x3c09566309187423 */ /* 0x000fc80000010000 */
[----:B------:R-:W-:-:S04]  /*1e40*/  FFMA.FTZ R24, R9, R24, 0.041667830199003219604 ;  /* 0x3d2aabe309187423 */ /* 0x000fc80000010018 */
[----:B------:R-:W-:-:S04]  /*1e50*/  FFMA.FTZ R24, R9, R24, 0.16666397452354431152 ;  /* 0x3e2aa9f609187423 */ /* 0x000fc80000010018 */
[----:B------:R-:W-:Y:S01]  /*1e60*/  FFMA.FTZ R24, R9, R24, 0.49999994039535522461 ;  /* 0x3efffffe09187423 */ /* 0x000fe20000010018 */
[----:B------:R-:W-:-:S03]  /*1e70*/  FFMA.FTZ R10, R25, R0, 0.0083824126049876213074 ;  /* 0x3c095663190a7423 */ /* 0x000fc60000010000 */
[----:B------:R-:W-:Y:S01]  /*1e80*/  FMUL R24, R9, R24 ;  /* 0x0000001809187220 */ /* 0x000fe20000400000 */
[----:B------:R-:W-:-:S03]  /*1e90*/  FFMA.FTZ R10, R25, R10, 0.041667830199003219604 ;  /* 0x3d2aabe3190a7423 */ /* 0x000fc6000001000a */
[----:B------:R-:W-:Y:S01]  /*1ea0*/  FFMA.FTZ R9, R9, R24, R9 ;  /* 0x0000001809097223 */ /* 0x000fe20000010009 */
[----:B------:R-:W-:Y:S01]  /*1eb0*/  FADD R24, R11, R8 ;  /* 0x000000080b187221 */ /* 0x000fe20000000000 */
[----:B------:R-:W-:-:S03]  /*1ec0*/  FFMA.FTZ R10, R25, R10, 0.16666397452354431152 ;  /* 0x3e2aa9f6190a7423 */ /* 0x000fc6000001000a */
[----:B------:R-:W-:Y:S01]  /*1ed0*/  FMUL R28, R24, 1.4426950216293334961 ;  /* 0x3fb8aa3b181c7820 */ /* 0x000fe20000400000 */
[----:B------:R-:W-:-:S04]  /*1ee0*/  FFMA.FTZ R10, R25, R10, 0.49999994039535522461 ;  /* 0x3efffffe190a7423 */ /* 0x000fc8000001000a */
[C---:B------:R-:W-:Y:S01]  /*1ef0*/  FMUL R10, R25.reuse, R10 ;  /* 0x0000000a190a7220 */ /* 0x040fe20000400000 */
[----:B------:R-:W0:Y:S03]  /*1f00*/  FRND R28, R28 ;  /* 0x0000001c001c7307 */ /* 0x000e260000201000 */
[----:B------:R-:W-:Y:S01]  /*1f10*/  FFMA.FTZ R10, R25, R10, R25 ;  /* 0x0000000a190a7223 */ /* 0x000fe20000010019 */
[----:B------:R-:W-:-:S05]  /*1f20*/  FADD.FTZ R25, |R24|, -RZ ;  /* 0x800000ff18197221 */ /* 0x000fca0000010200 */
[----:B------:R-:W-:-:S04]  /*1f30*/  FSETP.GEU.AND P5, PT, R25, 0.40999999642372131348, PT ;  /* 0x3ed1eb851900780b */ /* 0x000fc80003fae000 */
[----:B0-----:R-:W-:Y:S02]  /*1f40*/  FSEL R27, R28, RZ, P5 ;  /* 0x000000ff1c1b7208 */ /* 0x001fe40002800000 */
[----:B------:R-:W-:-:S03]  /*1f50*/  FSETP.NEU.AND P5, PT, R26, 128, PT ;  /* 0x430000001a00780b */ /* 0x000fc60003fad000 */
[----:B------:R-:W-:Y:S01]  /*1f60*/  FFMA.FTZ R25, -R27, 0.693145751953125, R24 ;  /* 0x3f3172001b197823 */ /* 0x000fe20000010118 */
[----:B------:R-:W-:-:S03]  /*1f70*/  FSEL R26, R26, 127, P5 ;  /* 0x42fe00001a1a7808 */ /* 0x000fc60002800000 */
[----:B------:R-:W-:Y:S02]  /*1f80*/  FFMA.FTZ R25, -R27, 1.428606765330187045e-06, R25 ;  /* 0x35bfbe8e1b197823 */ /* 0x000fe40000010119 */
[----:B------:R-:W0:Y:S01]  /*1f90*/  MUFU.EX2 R27, R26 ;  /* 0x0000001a001b7308 */ /* 0x000e220000000800 */
[----:B------:R-:W-:Y:S01]  /*1fa0*/  FSEL R13, R13, R22, P0 ;  /* 0x000000160d0d7208 */ /* 0x000fe20000000000 */
[----:B------:R-:W-:Y:S01]  /*1fb0*/  FFMA.FTZ R0, R25, R0, 0.0083824126049876213074 ;  /* 0x3c09566319007423 */ /* 0x000fe20000010000 */
[----:B------:R-:W-:Y:S02]  /*1fc0*/  FSETP.NEU.AND P6, PT, R7, RZ, PT ;  /* 0x000000ff0700720b */ /* 0x000fe40003fcd000 */
[----:B------:R-:W-:Y:S01]  /*1fd0*/  FSETP.GT.AND P0, PT, R8, -R11, PT ;  /* 0x8000000b0800720b */ /* 0x000fe20003f04000 */
[----:B------:R-:W-:Y:S01]  /*1fe0*/  FFMA.FTZ R0, R25, R0, 0.041667830199003219604 ;  /* 0x3d2aabe319007423 */ /* 0x000fe20000010000 */
[----:B0-----:R-:W-:-:S04]  /*1ff0*/  FADD R22, R27, -1 ;  /* 0xbf8000001b167421 */ /* 0x001fc80000000000 */
[----:B------:R-:W-:Y:S01]  /*2000*/  FFMA.FTZ R10, R27, R10, R22 ;  /* 0x0000000a1b0a7223 */ /* 0x000fe20000010016 */
[----:B------:R-:W-:-:S03]  /*2010*/  FADD R8, R11, R8 ;  /* 0x000000080b087221 */ /* 0x000fc60000000000 */
[----:B------:R-:W-:Y:S01]  /*2020*/  @!P5 FADD R10, R10, R10 ;  /* 0x0000000a0a0ad221 */ /* 0x000fe20000000000 */
[----:B------:R-:W-:Y:S01]  /*2030*/  FSETP.GT.AND P5, PT, R26, 128, PT ;  /* 0x430000001a00780b */ /* 0x000fe20003fa4000 */
[----:B------:R-:W-:Y:S01]  /*2040*/  FFMA.FTZ R0, R25, R0, 0.16666397452354431152 ;  /* 0x3e2aa9f619007423 */ /* 0x000fe20000010000 */
[----:B------:R-:W-:Y:S02]  /*2050*/  FADD.FTZ R22, |R8|, -RZ ;  /* 0x800000ff08167221 */ /* 0x000fe40000010200 */
[----:B------:R-:W-:Y:S02]  /*2060*/  FSEL R11, R10, +INF , !P5 ;  /* 0x7f8000000a0b7808 */ /* 0x000fe40006800000 */
[----:B------:R-:W-:Y:S01]  /*2070*/  FSETP.GEU.AND P5, PT, R26, -25, PT ;  /* 0xc1c800001a00780b */ /* 0x000fe20003fae000 */
[----:B------:R-:W-:Y:S01]  /*2080*/  FADD R10, R7, R7 ;  /* 0x00000007070a7221 */ /* 0x000fe20000000000 */
[----:B------:R-:W-:Y:S02]  /*2090*/  FFMA.FTZ R0, R25, R0, 0.49999994039535522461 ;  /* 0x3efffffe19007423 */ /* 0x000fe40000010000 */
[----:B------:R-:W-:-:S02]  /*20a0*/  @P6 FSEL R10, R11, -1, P5 ;  /* 0xbf8000000b0a6808 */ /* 0x000fc40002800000 */
[----:B------:R-:W-:Y:S02]  /*20b0*/  FSETP.NEU.AND P6, PT, R3, 128, PT ;  /* 0x430000000300780b */ /* 0x000fe40003fcd000 */
[----:B------:R-:W-:Y:S01]  /*20c0*/  FSETP.GEU.AND P5, PT, R22, 0.40999999642372131348, PT ;  /* 0x3ed1eb851600780b */ /* 0x000fe20003fae000 */
[----:B------:R-:W-:Y:S01]  /*20d0*/  FMUL R22, R25, R0 ;  /* 0x0000000019167220 */ /* 0x000fe20000400000 */
[----:B------:R-:W-:-:S03]  /*20e0*/  FSEL R3, R3, 127, P6 ;  /* 0x42fe000003037808 */ /* 0x000fc60003000000 */
[----:B------:R-:W-:Y:S01]  /*20f0*/  FFMA.FTZ R25, R25, R22, R25 ;  /* 0x0000001619197223 */ /* 0x000fe20000010019 */
[----:B------:R-:W-:Y:S01]  /*2100*/  FMUL R22, R8, 1.4426950216293334961 ;  /* 0x3fb8aa3b08167820 */ /* 0x000fe20000400000 */
[----:B------:R-:W0:Y:S08]  /*2110*/  MUFU.EX2 R0, R3 ;  /* 0x0000000300007308 */ /* 0x000e300000000800 */
[----:B------:R-:W1:Y:S01]  /*2120*/  FRND R22, R22 ;  /* 0x0000001600167307 */ /* 0x000e620000201000 */
[----:B0-----:R-:W-:-:S04]  /*2130*/  FADD R11, R0, -1 ;  /* 0xbf800000000b7421 */ /* 0x001fc80000000000 */
[----:B------:R-:W-:Y:S01]  /*2140*/  FFMA.FTZ R9, R0, R9, R11 ;  /* 0x0000000900097223 */ /* 0x000fe2000001000b */
[----:B-1----:R-:W-:Y:S02]  /*2150*/  FSEL R0, R22, RZ, P5 ;  /* 0x000000ff16007208 */ /* 0x002fe40002800000 */
[----:B------:R-:W-:Y:S01]  /*2160*/  FSETP.NEU.AND P5, PT, R6, RZ, PT ;  /* 0x000000ff0600720b */ /* 0x000fe20003fad000 */
[----:B------:R-:W-:Y:S01]  /*2170*/  @!P6 FADD R9, R9, R9 ;  /* 0x000000090909e221 */ /* 0x000fe20000000000 */
[----:B------:R-:W-:-:S04]  /*2180*/  FSETP.GT.AND P6, PT, R3, 128, PT ;  /* 0x430000000300780b */ /* 0x000fc80003fc4000 */
[----:B------:R-:W-:Y:S02]  /*2190*/  FSEL R9, R9, +INF , !P6 ;  /* 0x7f80000009097808 */ /* 0x000fe40007000000 */
[----:B------:R-:W-:Y:S01]  /*21a0*/  FSETP.GEU.AND P6, PT, R3, -25, PT ;  /* 0xc1c800000300780b */ /* 0x000fe20003fce000 */
[----:B------:R-:W-:-:S04]  /*21b0*/  FADD R11, R6, R6 ;  /* 0x00000006060b7221 */ /* 0x000fc80000000000 */
[----:B------:R-:W-:Y:S02]  /*21c0*/  @P5 FSEL R11, R9, -1, P6 ;  /* 0xbf800000090b5808 */ /* 0x000fe40003000000 */
[----:B------:R-:W-:-:S04]  /*21d0*/  FSETP.NEU.AND P5, PT, R0, 128, PT ;  /* 0x430000000000780b */ /* 0x000fc80003fad000 */
[----:B------:R-:W-:-:S04]  /*21e0*/  FSEL R0, R0, 127, P5 ;  /* 0x42fe000000007808 */ /* 0x000fc80002800000 */
[----:B------:R-:W0:Y:S02]  /*21f0*/  MUFU.EX2 R3, R0 ;  /* 0x0000000000037308 */ /* 0x000e240000000800 */
[----:B0-----:R-:W-:-:S04]  /*2200*/  FADD R22, R3, -1 ;  /* 0xbf80000003167421 */ /* 0x001fc80000000000 */
[----:B------:R-:W-:-:S04]  /*2210*/  FFMA.FTZ R22, R3, R25, R22 ;  /* 0x0000001903167223 */ /* 0x000fc80000010016 */
[----:B------:R-:W-:Y:S01]  /*2220*/  @!P5 FADD R22, R22, R22 ;  /* 0x000000161616d221 */ /* 0x000fe20000000000 */
[----:B------:R-:W-:Y:S02]  /*2230*/  FSETP.NEU.AND P5, PT, R8, RZ, PT ;  /* 0x000000ff0800720b */ /* 0x000fe40003fad000 */
[----:B------:R-:W0:Y:S01]  /*2240*/  LDC.64 R8, c[0x0][0x218] ;  /* 0x00008600ff087b82 */ /* 0x000e220000000a00 */
[----:B------:R-:W-:-:S04]  /*2250*/  FSETP.GT.AND P6, PT, R0, 128, PT ;  /* 0x430000000000780b */ /* 0x000fc80003fc4000 */
[----:B------:R-:W-:Y:S02]  /*2260*/  FSEL R22, R22, +INF , !P6 ;  /* 0x7f80000016167808 */ /* 0x000fe40007000000 */
[----:B------:R-:W-:-:S04]  /*2270*/  FSETP.GEU.AND P6, PT, R0, -25, PT ;  /* 0xc1c800000000780b */ /* 0x000fc80003fce000 */
[----:B------:R-:W-:Y:S01]  /*2280*/  FSEL R25, R22, -1, P6 ;  /* 0xbf80000016197808 */ /* 0x000fe20003000000 */
[----:B------:R-:W-:Y:S01]  /*2290*/  @!P5 FADD R25, R24, R24 ;  /* 0x000000181819d221 */ /* 0x000fe20000000000 */
[----:B------:R-:W-:Y:S02]  /*22a0*/  FSEL R12, R12, R21, P1 ;  /* 0x000000150c0c7208 */ /* 0x000fe40000800000 */
[----:B------:R-:W-:Y:S01]  /*22b0*/  FSEL R10, R7, R10, P4 ;  /* 0x0000000a070a7208 */ /* 0x000fe20002000000 */
[----:B------:R-:W-:Y:S01]  /*22c0*/  STG.E.128 desc[UR4][R4.64+0x800], R16 ;  /* 0x0008001004007986 */ /* 0x000fe2000c101d04 */
[----:B0-----:R-:W-:Y:S01]  /*22d0*/  IMAD.WIDE R2, R2, 0x4, R8 ;  /* 0x0000000402027825 */ /* 0x001fe200078e0208 */
[----:B------:R-:W-:Y:S02]  /*22e0*/  FSEL R9, R6, R11, P3 ;  /* 0x0000000b06097208 */ /* 0x000fe40001800000 */
[----:B------:R-:W-:Y:S02]  /*22f0*/  FSEL R8, R20, R23, P2 ;  /* 0x0000001714087208 */ /* 0x000fe40001000000 */
[----:B------:R-:W-:Y:S01]  /*2300*/  FSEL R11, R24, R25, P0 ;  /* 0x00000019180b7208 */ /* 0x000fe20000000000 */
[----:B------:R-:W-:Y:S04]  /*2310*/  STG.E.128 desc[UR4][R2.64], R12 ;  /* 0x0000000c02007986 */ /* 0x000fe8000c101d04 */
[----:B------:R-:W-:Y:S01]  /*2320*/  STG.E.128 desc[UR4][R2.64+0x800], R8 ;  /* 0x0008000802007986 */ /* 0x000fe2000c101d04 */
[----:B------:R-:W-:Y:S05]  /*2330*/  EXIT ;  /* 0x000000000000794d */ /* 0x000fea0003800000 */
.L_x_0:
[----:B------:R-:W-:-:S00]  /*2340*/  BRA `(.L_x_0) ;  /* 0xfffffffc00fc7947 */ /* 0x000fc0000383ffff */
[----:B------:R-:W-:-:S00]  /*2350*/  NOP ;  /* 0x0000000000007918 */ /* 0x000fc00000000000 */
        /* <DEDUP_REMOVED lines=10> */
.L_x_1:


//--------------------- .nv.global.init           --------------------------
	.section	.nv.global.init,"aw",@progbits
.nv.global.init:
	.type		_$_str,@object
	.size		_$_str,(_$_str_$_2 - _$_str)
_$_str:
        /*0000*/ 	.byte	0x5f, 0x5f, 0x43, 0x55, 0x44, 0x41, 0x5f, 0x46, 0x54, 0x5a, 0x00
	.type		_$_str_$_2,@object
	.size		_$_str_$_2,(.L_1 - _$_str_$_2)
_$_str_$_2:
        /*000b*/ 	.byte	0x5f, 0x5f, 0x43, 0x55, 0x44, 0x41, 0x5f, 0x50, 0x52, 0x45, 0x43, 0x5f, 0x53, 0x51, 0x52, 0x54
        /*001b*/ 	.byte	0x00
.L_1:


//--------------------- .nv.constant0.triton_poi_fused__native_batch_norm_legit_no_training_add_convolution_elu_13 --------------------------
	.section	.nv.constant0.triton_poi_fused__native_batch_norm_legit_no_training_add_convolution_elu_13,"a",@progbits
	.sectionflags	@""
	.align	4
.nv.constant0.triton_poi_fused__native_batch_norm_legit_no_training_add_convolution_elu_13:
	.zero		596
